//
// Generated by NVIDIA NVVM Compiler
//
// Compiler Build ID: CL-36424714
// Cuda compilation tools, release 13.0, V13.0.88
// Based on NVVM 20.0.0
//

.version 9.0
.target sm_100
.address_size 64

	// .globl	_Z10conv_naivePfS_S_iii
.const .align 4 .b8 kernel_cmem[196];
// _ZZ9conv_smemPfS_S_iiiE2sA has been demoted

.visible .entry _Z10conv_naivePfS_S_iii(
	.param .u64 .ptr .align 1 _Z10conv_naivePfS_S_iii_param_0,
	.param .u64 .ptr .align 1 _Z10conv_naivePfS_S_iii_param_1,
	.param .u64 .ptr .align 1 _Z10conv_naivePfS_S_iii_param_2,
	.param .u32 _Z10conv_naivePfS_S_iii_param_3,
	.param .u32 _Z10conv_naivePfS_S_iii_param_4,
	.param .u32 _Z10conv_naivePfS_S_iii_param_5
)
{
	.reg .pred 	%p<92>;
	.reg .b32 	%r<66>;
	.reg .b32 	%f<99>;
	.reg .b64 	%rd<58>;

	ld.param.u64 	%rd8, [_Z10conv_naivePfS_S_iii_param_0];
	ld.param.u64 	%rd9, [_Z10conv_naivePfS_S_iii_param_1];
	ld.param.u64 	%rd7, [_Z10conv_naivePfS_S_iii_param_2];
	ld.param.u32 	%r26, [_Z10conv_naivePfS_S_iii_param_3];
	ld.param.u32 	%r27, [_Z10conv_naivePfS_S_iii_param_4];
	ld.param.u32 	%r28, [_Z10conv_naivePfS_S_iii_param_5];
	cvta.to.global.u64 	%rd1, %rd9;
	cvta.to.global.u64 	%rd2, %rd8;
	mov.u32 	%r29, %ntid.x;
	mov.u32 	%r30, %ctaid.x;
	mov.u32 	%r31, %tid.x;
	mad.lo.s32 	%r1, %r29, %r30, %r31;
	mov.u32 	%r32, %ntid.y;
	mov.u32 	%r33, %ctaid.y;
	mov.u32 	%r34, %tid.y;
	mad.lo.s32 	%r2, %r32, %r33, %r34;
	shr.u32 	%r35, %r28, 31;
	add.s32 	%r36, %r28, %r35;
	shr.s32 	%r3, %r36, 1;
	sub.s32 	%r4, %r2, %r3;
	setp.lt.s32 	%p2, %r28, 1;
	mov.f32 	%f77, 0f00000000;
	@%p2 bra 	$L__BB0_43;
	and.b32  	%r5, %r28, 7;
	add.s32 	%r6, %r5, -1;
	and.b32  	%r7, %r28, 3;
	and.b32  	%r8, %r28, 2147483640;
	and.b32  	%r9, %r28, 1;
	sub.s32 	%r10, %r1, %r3;
	mov.f32 	%f77, 0f00000000;
	mov.b32 	%r61, 0;
	cvt.s64.s32 	%rd41, %r4;
$L__BB0_2:
	setp.lt.u32 	%p3, %r28, 8;
	add.s32 	%r39, %r61, %r10;
	setp.gt.s32 	%p4, %r39, -1;
	setp.lt.s32 	%p5, %r39, %r26;
	and.pred  	%p1, %p4, %p5;
	mul.lo.s32 	%r12, %r39, %r27;
	mul.lo.s32 	%r13, %r61, %r28;
	mov.b32 	%r64, 0;
	@%p3 bra 	$L__BB0_21;
	mov.b32 	%r62, 0;
$L__BB0_4:
	.pragma "nounroll";
	add.s32 	%r15, %r62, %r4;
	setp.gt.s32 	%p6, %r15, -1;
	setp.lt.s32 	%p7, %r15, %r27;
	and.pred  	%p8, %p6, %p7;
	and.pred  	%p10, %p1, %p8;
	not.pred 	%p11, %p10;
	@%p11 bra 	$L__BB0_6;
	add.s32 	%r41, %r15, %r12;
	mul.wide.s32 	%rd10, %r41, 4;
	add.s64 	%rd11, %rd2, %rd10;
	ld.global.f32 	%f43, [%rd11];
	add.s32 	%r42, %r62, %r13;
	mul.wide.u32 	%rd12, %r42, 4;
	add.s64 	%rd13, %rd1, %rd12;
	ld.global.f32 	%f44, [%rd13];
	fma.rn.f32 	%f77, %f43, %f44, %f77;
$L__BB0_6:
	add.s32 	%r43, %r15, 1;
	setp.gt.s32 	%p12, %r43, -1;
	setp.lt.s32 	%p13, %r43, %r27;
	and.pred  	%p14, %p12, %p13;
	and.pred  	%p15, %p1, %p14;
	cvt.s64.s32 	%rd14, %r4;
	cvt.s64.s32 	%rd15, %r62;
	cvt.s64.s32 	%rd16, %r12;
	add.s64 	%rd17, %rd15, %rd14;
	add.s64 	%rd18, %rd17, %rd16;
	shl.b64 	%rd19, %rd18, 2;
	add.s64 	%rd3, %rd2, %rd19;
	cvt.u64.u32 	%rd20, %r13;
	add.s64 	%rd21, %rd15, %rd20;
	shl.b64 	%rd22, %rd21, 2;
	add.s64 	%rd4, %rd1, %rd22;
	not.pred 	%p16, %p15;
	@%p16 bra 	$L__BB0_8;
	ld.global.f32 	%f45, [%rd3+4];
	ld.global.f32 	%f46, [%rd4+4];
	fma.rn.f32 	%f77, %f45, %f46, %f77;
$L__BB0_8:
	add.s32 	%r44, %r15, 2;
	setp.gt.s32 	%p17, %r44, -1;
	setp.lt.s32 	%p18, %r44, %r27;
	and.pred  	%p19, %p17, %p18;
	and.pred  	%p20, %p1, %p19;
	not.pred 	%p21, %p20;
	@%p21 bra 	$L__BB0_10;
	ld.global.f32 	%f47, [%rd3+8];
	ld.global.f32 	%f48, [%rd4+8];
	fma.rn.f32 	%f77, %f47, %f48, %f77;
$L__BB0_10:
	add.s32 	%r45, %r15, 3;
	setp.gt.s32 	%p22, %r45, -1;
	setp.lt.s32 	%p23, %r45, %r27;
	and.pred  	%p24, %p22, %p23;
	and.pred  	%p25, %p1, %p24;
	not.pred 	%p26, %p25;
	@%p26 bra 	$L__BB0_12;
	ld.global.f32 	%f49, [%rd3+12];
	ld.global.f32 	%f50, [%rd4+12];
	fma.rn.f32 	%f77, %f49, %f50, %f77;
$L__BB0_12:
	add.s32 	%r46, %r15, 4;
	setp.gt.s32 	%p27, %r46, -1;
	setp.lt.s32 	%p28, %r46, %r27;
	and.pred  	%p29, %p27, %p28;
	and.pred  	%p30, %p1, %p29;
	not.pred 	%p31, %p30;
	@%p31 bra 	$L__BB0_14;
	ld.global.f32 	%f51, [%rd3+16];
	ld.global.f32 	%f52, [%rd4+16];
	fma.rn.f32 	%f77, %f51, %f52, %f77;
$L__BB0_14:
	add.s32 	%r47, %r15, 5;
	setp.gt.s32 	%p32, %r47, -1;
	setp.lt.s32 	%p33, %r47, %r27;
	and.pred  	%p34, %p32, %p33;
	and.pred  	%p35, %p1, %p34;
	not.pred 	%p36, %p35;
	@%p36 bra 	$L__BB0_16;
	ld.global.f32 	%f53, [%rd3+20];
	ld.global.f32 	%f54, [%rd4+20];
	fma.rn.f32 	%f77, %f53, %f54, %f77;
$L__BB0_16:
	add.s32 	%r48, %r15, 6;
	setp.gt.s32 	%p37, %r48, -1;
	setp.lt.s32 	%p38, %r48, %r27;
	and.pred  	%p39, %p37, %p38;
	and.pred  	%p40, %p1, %p39;
	not.pred 	%p41, %p40;
	@%p41 bra 	$L__BB0_18;
	ld.global.f32 	%f55, [%rd3+24];
	ld.global.f32 	%f56, [%rd4+24];
	fma.rn.f32 	%f77, %f55, %f56, %f77;
$L__BB0_18:
	add.s32 	%r49, %r15, 7;
	setp.gt.s32 	%p42, %r49, -1;
	setp.lt.s32 	%p43, %r49, %r27;
	and.pred  	%p44, %p42, %p43;
	and.pred  	%p45, %p1, %p44;
	not.pred 	%p46, %p45;
	@%p46 bra 	$L__BB0_20;
	ld.global.f32 	%f57, [%rd3+28];
	ld.global.f32 	%f58, [%rd4+28];
	fma.rn.f32 	%f77, %f57, %f58, %f77;
$L__BB0_20:
	add.s32 	%r62, %r62, 8;
	setp.ne.s32 	%p47, %r62, %r8;
	mov.u32 	%r64, %r8;
	@%p47 bra 	$L__BB0_4;
$L__BB0_21:
	setp.eq.s32 	%p48, %r5, 0;
	@%p48 bra 	$L__BB0_42;
	setp.lt.u32 	%p49, %r6, 3;
	@%p49 bra 	$L__BB0_32;
	add.s32 	%r18, %r64, %r4;
	setp.gt.s32 	%p50, %r18, -1;
	setp.lt.s32 	%p51, %r18, %r27;
	and.pred  	%p52, %p50, %p51;
	and.pred  	%p54, %p1, %p52;
	not.pred 	%p55, %p54;
	@%p55 bra 	$L__BB0_25;
	add.s32 	%r50, %r18, %r12;
	mul.wide.s32 	%rd23, %r50, 4;
	add.s64 	%rd24, %rd2, %rd23;
	ld.global.f32 	%f60, [%rd24];
	add.s32 	%r51, %r64, %r13;
	mul.wide.u32 	%rd25, %r51, 4;
	add.s64 	%rd26, %rd1, %rd25;
	ld.global.f32 	%f61, [%rd26];
	fma.rn.f32 	%f77, %f60, %f61, %f77;
$L__BB0_25:
	add.s32 	%r52, %r18, 1;
	setp.gt.s32 	%p56, %r52, -1;
	setp.lt.s32 	%p57, %r52, %r27;
	and.pred  	%p58, %p56, %p57;
	and.pred  	%p59, %p1, %p58;
	cvt.u64.u32 	%rd28, %r64;
	cvt.s64.s32 	%rd29, %r12;
	add.s64 	%rd30, %rd28, %rd41;
	add.s64 	%rd31, %rd30, %rd29;
	shl.b64 	%rd32, %rd31, 2;
	add.s64 	%rd5, %rd2, %rd32;
	cvt.u64.u32 	%rd33, %r13;
	add.s64 	%rd34, %rd28, %rd33;
	shl.b64 	%rd35, %rd34, 2;
	add.s64 	%rd6, %rd1, %rd35;
	not.pred 	%p60, %p59;
	@%p60 bra 	$L__BB0_27;
	ld.global.f32 	%f62, [%rd5+4];
	ld.global.f32 	%f63, [%rd6+4];
	fma.rn.f32 	%f77, %f62, %f63, %f77;
$L__BB0_27:
	add.s32 	%r53, %r18, 2;
	setp.gt.s32 	%p61, %r53, -1;
	setp.lt.s32 	%p62, %r53, %r27;
	and.pred  	%p63, %p61, %p62;
	and.pred  	%p64, %p1, %p63;
	not.pred 	%p65, %p64;
	@%p65 bra 	$L__BB0_29;
	ld.global.f32 	%f64, [%rd5+8];
	ld.global.f32 	%f65, [%rd6+8];
	fma.rn.f32 	%f77, %f64, %f65, %f77;
$L__BB0_29:
	add.s32 	%r54, %r18, 3;
	setp.gt.s32 	%p66, %r54, -1;
	setp.lt.s32 	%p67, %r54, %r27;
	and.pred  	%p68, %p66, %p67;
	and.pred  	%p69, %p1, %p68;
	not.pred 	%p70, %p69;
	@%p70 bra 	$L__BB0_31;
	ld.global.f32 	%f66, [%rd5+12];
	ld.global.f32 	%f67, [%rd6+12];
	fma.rn.f32 	%f77, %f66, %f67, %f77;
$L__BB0_31:
	add.s32 	%r64, %r64, 4;
$L__BB0_32:
	setp.eq.s32 	%p71, %r7, 0;
	@%p71 bra 	$L__BB0_42;
	setp.eq.s32 	%p72, %r7, 1;
	@%p72 bra 	$L__BB0_39;
	add.s32 	%r21, %r64, %r4;
	setp.gt.s32 	%p73, %r21, -1;
	setp.lt.s32 	%p74, %r21, %r27;
	and.pred  	%p75, %p73, %p74;
	and.pred  	%p77, %p1, %p75;
	not.pred 	%p78, %p77;
	@%p78 bra 	$L__BB0_36;
	add.s32 	%r55, %r21, %r12;
	mul.wide.s32 	%rd36, %r55, 4;
	add.s64 	%rd37, %rd2, %rd36;
	ld.global.f32 	%f69, [%rd37];
	add.s32 	%r56, %r64, %r13;
	mul.wide.u32 	%rd38, %r56, 4;
	add.s64 	%rd39, %rd1, %rd38;
	ld.global.f32 	%f70, [%rd39];
	fma.rn.f32 	%f77, %f69, %f70, %f77;
$L__BB0_36:
	add.s32 	%r57, %r21, 1;
	setp.gt.s32 	%p79, %r57, -1;
	setp.lt.s32 	%p80, %r57, %r27;
	and.pred  	%p81, %p79, %p80;
	and.pred  	%p82, %p1, %p81;
	not.pred 	%p83, %p82;
	@%p83 bra 	$L__BB0_38;
	cvt.s64.s32 	%rd40, %r12;
	cvt.s64.s32 	%rd42, %r64;
	add.s64 	%rd43, %rd42, %rd41;
	add.s64 	%rd44, %rd43, %rd40;
	shl.b64 	%rd45, %rd44, 2;
	add.s64 	%rd46, %rd2, %rd45;
	ld.global.f32 	%f71, [%rd46+4];
	cvt.u64.u32 	%rd47, %r13;
	add.s64 	%rd48, %rd42, %rd47;
	shl.b64 	%rd49, %rd48, 2;
	add.s64 	%rd50, %rd1, %rd49;
	ld.global.f32 	%f72, [%rd50+4];
	fma.rn.f32 	%f77, %f71, %f72, %f77;
$L__BB0_38:
	add.s32 	%r64, %r64, 2;
$L__BB0_39:
	setp.eq.s32 	%p84, %r9, 0;
	@%p84 bra 	$L__BB0_42;
	add.s32 	%r24, %r64, %r4;
	setp.gt.s32 	%p85, %r24, -1;
	setp.lt.s32 	%p86, %r24, %r27;
	and.pred  	%p87, %p85, %p86;
	and.pred  	%p89, %p1, %p87;
	not.pred 	%p90, %p89;
	@%p90 bra 	$L__BB0_42;
	add.s32 	%r58, %r24, %r12;
	mul.wide.s32 	%rd51, %r58, 4;
	add.s64 	%rd52, %rd2, %rd51;
	ld.global.f32 	%f73, [%rd52];
	add.s32 	%r59, %r64, %r13;
	mul.wide.u32 	%rd53, %r59, 4;
	add.s64 	%rd54, %rd1, %rd53;
	ld.global.f32 	%f74, [%rd54];
	fma.rn.f32 	%f77, %f73, %f74, %f77;
$L__BB0_42:
	add.s32 	%r61, %r61, 1;
	setp.ne.s32 	%p91, %r61, %r28;
	@%p91 bra 	$L__BB0_2;
$L__BB0_43:
	cvta.to.global.u64 	%rd55, %rd7;
	mad.lo.s32 	%r60, %r27, %r1, %r2;
	mul.wide.s32 	%rd56, %r60, 4;
	add.s64 	%rd57, %rd55, %rd56;
	st.global.f32 	[%rd57], %f77;
	ret;

}
	// .globl	_Z16conv_cmem_kernelPfS_iii
.visible .entry _Z16conv_cmem_kernelPfS_iii(
	.param .u64 .ptr .align 1 _Z16conv_cmem_kernelPfS_iii_param_0,
	.param .u64 .ptr .align 1 _Z16conv_cmem_kernelPfS_iii_param_1,
	.param .u32 _Z16conv_cmem_kernelPfS_iii_param_2,
	.param .u32 _Z16conv_cmem_kernelPfS_iii_param_3,
	.param .u32 _Z16conv_cmem_kernelPfS_iii_param_4
)
{
	.reg .pred 	%p<92>;
	.reg .b32 	%r<66>;
	.reg .b32 	%f<99>;
	.reg .b64 	%rd<63>;

	ld.param.u64 	%rd7, [_Z16conv_cmem_kernelPfS_iii_param_0];
	ld.param.u64 	%rd6, [_Z16conv_cmem_kernelPfS_iii_param_1];
	ld.param.u32 	%r26, [_Z16conv_cmem_kernelPfS_iii_param_2];
	ld.param.u32 	%r27, [_Z16conv_cmem_kernelPfS_iii_param_3];
	ld.param.u32 	%r28, [_Z16conv_cmem_kernelPfS_iii_param_4];
	cvta.to.global.u64 	%rd1, %rd7;
	mov.u32 	%r29, %ntid.x;
	mov.u32 	%r30, %ctaid.x;
	mov.u32 	%r31, %tid.x;
	mad.lo.s32 	%r1, %r29, %r30, %r31;
	mov.u32 	%r32, %ntid.y;
	mov.u32 	%r33, %ctaid.y;
	mov.u32 	%r34, %tid.y;
	mad.lo.s32 	%r2, %r32, %r33, %r34;
	shr.u32 	%r35, %r28, 31;
	add.s32 	%r36, %r28, %r35;
	shr.s32 	%r3, %r36, 1;
	sub.s32 	%r4, %r2, %r3;
	setp.lt.s32 	%p2, %r28, 1;
	mov.f32 	%f77, 0f00000000;
	@%p2 bra 	$L__BB1_43;
	and.b32  	%r5, %r28, 7;
	add.s32 	%r6, %r5, -1;
	and.b32  	%r7, %r28, 3;
	and.b32  	%r8, %r28, 2147483640;
	and.b32  	%r9, %r28, 1;
	sub.s32 	%r10, %r1, %r3;
	mov.f32 	%f77, 0f00000000;
	mov.b32 	%r61, 0;
	mov.u64 	%rd58, kernel_cmem;
	cvt.s64.s32 	%rd44, %r4;
$L__BB1_2:
	setp.lt.u32 	%p3, %r28, 8;
	add.s32 	%r39, %r61, %r10;
	setp.gt.s32 	%p4, %r39, -1;
	setp.lt.s32 	%p5, %r39, %r26;
	and.pred  	%p1, %p4, %p5;
	mul.lo.s32 	%r12, %r39, %r27;
	mul.lo.s32 	%r13, %r61, %r28;
	mov.b32 	%r64, 0;
	@%p3 bra 	$L__BB1_21;
	mov.b32 	%r62, 0;
$L__BB1_4:
	.pragma "nounroll";
	add.s32 	%r15, %r62, %r4;
	setp.gt.s32 	%p6, %r15, -1;
	setp.lt.s32 	%p7, %r15, %r27;
	and.pred  	%p8, %p6, %p7;
	and.pred  	%p10, %p1, %p8;
	not.pred 	%p11, %p10;
	@%p11 bra 	$L__BB1_6;
	add.s32 	%r41, %r15, %r12;
	mul.wide.s32 	%rd8, %r41, 4;
	add.s64 	%rd9, %rd1, %rd8;
	ld.global.f32 	%f43, [%rd9];
	add.s32 	%r42, %r62, %r13;
	mul.wide.u32 	%rd10, %r42, 4;
	mov.u64 	%rd11, kernel_cmem;
	add.s64 	%rd12, %rd11, %rd10;
	ld.const.f32 	%f44, [%rd12];
	fma.rn.f32 	%f77, %f43, %f44, %f77;
$L__BB1_6:
	add.s32 	%r43, %r15, 1;
	setp.gt.s32 	%p12, %r43, -1;
	setp.lt.s32 	%p13, %r43, %r27;
	and.pred  	%p14, %p12, %p13;
	and.pred  	%p15, %p1, %p14;
	cvt.s64.s32 	%rd13, %r4;
	cvt.s64.s32 	%rd14, %r62;
	cvt.s64.s32 	%rd15, %r12;
	add.s64 	%rd16, %rd14, %rd13;
	add.s64 	%rd17, %rd16, %rd15;
	shl.b64 	%rd18, %rd17, 2;
	add.s64 	%rd2, %rd1, %rd18;
	cvt.u64.u32 	%rd19, %r13;
	add.s64 	%rd20, %rd14, %rd19;
	shl.b64 	%rd21, %rd20, 2;
	mov.u64 	%rd22, kernel_cmem;
	add.s64 	%rd3, %rd22, %rd21;
	not.pred 	%p16, %p15;
	@%p16 bra 	$L__BB1_8;
	ld.global.f32 	%f45, [%rd2+4];
	ld.const.f32 	%f46, [%rd3+4];
	fma.rn.f32 	%f77, %f45, %f46, %f77;
$L__BB1_8:
	add.s32 	%r44, %r15, 2;
	setp.gt.s32 	%p17, %r44, -1;
	setp.lt.s32 	%p18, %r44, %r27;
	and.pred  	%p19, %p17, %p18;
	and.pred  	%p20, %p1, %p19;
	not.pred 	%p21, %p20;
	@%p21 bra 	$L__BB1_10;
	ld.global.f32 	%f47, [%rd2+8];
	ld.const.f32 	%f48, [%rd3+8];
	fma.rn.f32 	%f77, %f47, %f48, %f77;
$L__BB1_10:
	add.s32 	%r45, %r15, 3;
	setp.gt.s32 	%p22, %r45, -1;
	setp.lt.s32 	%p23, %r45, %r27;
	and.pred  	%p24, %p22, %p23;
	and.pred  	%p25, %p1, %p24;
	not.pred 	%p26, %p25;
	@%p26 bra 	$L__BB1_12;
	ld.global.f32 	%f49, [%rd2+12];
	ld.const.f32 	%f50, [%rd3+12];
	fma.rn.f32 	%f77, %f49, %f50, %f77;
$L__BB1_12:
	add.s32 	%r46, %r15, 4;
	setp.gt.s32 	%p27, %r46, -1;
	setp.lt.s32 	%p28, %r46, %r27;
	and.pred  	%p29, %p27, %p28;
	and.pred  	%p30, %p1, %p29;
	not.pred 	%p31, %p30;
	@%p31 bra 	$L__BB1_14;
	ld.global.f32 	%f51, [%rd2+16];
	ld.const.f32 	%f52, [%rd3+16];
	fma.rn.f32 	%f77, %f51, %f52, %f77;
$L__BB1_14:
	add.s32 	%r47, %r15, 5;
	setp.gt.s32 	%p32, %r47, -1;
	setp.lt.s32 	%p33, %r47, %r27;
	and.pred  	%p34, %p32, %p33;
	and.pred  	%p35, %p1, %p34;
	not.pred 	%p36, %p35;
	@%p36 bra 	$L__BB1_16;
	ld.global.f32 	%f53, [%rd2+20];
	ld.const.f32 	%f54, [%rd3+20];
	fma.rn.f32 	%f77, %f53, %f54, %f77;
$L__BB1_16:
	add.s32 	%r48, %r15, 6;
	setp.gt.s32 	%p37, %r48, -1;
	setp.lt.s32 	%p38, %r48, %r27;
	and.pred  	%p39, %p37, %p38;
	and.pred  	%p40, %p1, %p39;
	not.pred 	%p41, %p40;
	@%p41 bra 	$L__BB1_18;
	ld.global.f32 	%f55, [%rd2+24];
	ld.const.f32 	%f56, [%rd3+24];
	fma.rn.f32 	%f77, %f55, %f56, %f77;
$L__BB1_18:
	add.s32 	%r49, %r15, 7;
	setp.gt.s32 	%p42, %r49, -1;
	setp.lt.s32 	%p43, %r49, %r27;
	and.pred  	%p44, %p42, %p43;
	and.pred  	%p45, %p1, %p44;
	not.pred 	%p46, %p45;
	@%p46 bra 	$L__BB1_20;
	ld.global.f32 	%f57, [%rd2+28];
	ld.const.f32 	%f58, [%rd3+28];
	fma.rn.f32 	%f77, %f57, %f58, %f77;
$L__BB1_20:
	add.s32 	%r62, %r62, 8;
	setp.ne.s32 	%p47, %r62, %r8;
	mov.u32 	%r64, %r8;
	@%p47 bra 	$L__BB1_4;
$L__BB1_21:
	setp.eq.s32 	%p48, %r5, 0;
	@%p48 bra 	$L__BB1_42;
	setp.lt.u32 	%p49, %r6, 3;
	@%p49 bra 	$L__BB1_32;
	add.s32 	%r18, %r64, %r4;
	setp.gt.s32 	%p50, %r18, -1;
	setp.lt.s32 	%p51, %r18, %r27;
	and.pred  	%p52, %p50, %p51;
	and.pred  	%p54, %p1, %p52;
	not.pred 	%p55, %p54;
	@%p55 bra 	$L__BB1_25;
	add.s32 	%r50, %r18, %r12;
	mul.wide.s32 	%rd23, %r50, 4;
	add.s64 	%rd24, %rd1, %rd23;
	ld.global.f32 	%f60, [%rd24];
	add.s32 	%r51, %r64, %r13;
	mul.wide.u32 	%rd25, %r51, 4;
	add.s64 	%rd27, %rd58, %rd25;
	ld.const.f32 	%f61, [%rd27];
	fma.rn.f32 	%f77, %f60, %f61, %f77;
$L__BB1_25:
	add.s32 	%r52, %r18, 1;
	setp.gt.s32 	%p56, %r52, -1;
	setp.lt.s32 	%p57, %r52, %r27;
	and.pred  	%p58, %p56, %p57;
	and.pred  	%p59, %p1, %p58;
	cvt.u64.u32 	%rd29, %r64;
	cvt.s64.s32 	%rd30, %r12;
	add.s64 	%rd31, %rd29, %rd44;
	add.s64 	%rd32, %rd31, %rd30;
	shl.b64 	%rd33, %rd32, 2;
	add.s64 	%rd4, %rd1, %rd33;
	cvt.u64.u32 	%rd34, %r13;
	add.s64 	%rd35, %rd29, %rd34;
	shl.b64 	%rd36, %rd35, 2;
	add.s64 	%rd5, %rd58, %rd36;
	not.pred 	%p60, %p59;
	@%p60 bra 	$L__BB1_27;
	ld.global.f32 	%f62, [%rd4+4];
	ld.const.f32 	%f63, [%rd5+4];
	fma.rn.f32 	%f77, %f62, %f63, %f77;
$L__BB1_27:
	add.s32 	%r53, %r18, 2;
	setp.gt.s32 	%p61, %r53, -1;
	setp.lt.s32 	%p62, %r53, %r27;
	and.pred  	%p63, %p61, %p62;
	and.pred  	%p64, %p1, %p63;
	not.pred 	%p65, %p64;
	@%p65 bra 	$L__BB1_29;
	ld.global.f32 	%f64, [%rd4+8];
	ld.const.f32 	%f65, [%rd5+8];
	fma.rn.f32 	%f77, %f64, %f65, %f77;
$L__BB1_29:
	add.s32 	%r54, %r18, 3;
	setp.gt.s32 	%p66, %r54, -1;
	setp.lt.s32 	%p67, %r54, %r27;
	and.pred  	%p68, %p66, %p67;
	and.pred  	%p69, %p1, %p68;
	not.pred 	%p70, %p69;
	@%p70 bra 	$L__BB1_31;
	ld.global.f32 	%f66, [%rd4+12];
	ld.const.f32 	%f67, [%rd5+12];
	fma.rn.f32 	%f77, %f66, %f67, %f77;
$L__BB1_31:
	add.s32 	%r64, %r64, 4;
$L__BB1_32:
	setp.eq.s32 	%p71, %r7, 0;
	@%p71 bra 	$L__BB1_42;
	setp.eq.s32 	%p72, %r7, 1;
	@%p72 bra 	$L__BB1_39;
	add.s32 	%r21, %r64, %r4;
	setp.gt.s32 	%p73, %r21, -1;
	setp.lt.s32 	%p74, %r21, %r27;
	and.pred  	%p75, %p73, %p74;
	and.pred  	%p77, %p1, %p75;
	not.pred 	%p78, %p77;
	@%p78 bra 	$L__BB1_36;
	add.s32 	%r55, %r21, %r12;
	mul.wide.s32 	%rd38, %r55, 4;
	add.s64 	%rd39, %rd1, %rd38;
	ld.global.f32 	%f69, [%rd39];
	add.s32 	%r56, %r64, %r13;
	mul.wide.u32 	%rd40, %r56, 4;
	add.s64 	%rd42, %rd58, %rd40;
	ld.const.f32 	%f70, [%rd42];
	fma.rn.f32 	%f77, %f69, %f70, %f77;
$L__BB1_36:
	add.s32 	%r57, %r21, 1;
	setp.gt.s32 	%p79, %r57, -1;
	setp.lt.s32 	%p80, %r57, %r27;
	and.pred  	%p81, %p79, %p80;
	and.pred  	%p82, %p1, %p81;
	not.pred 	%p83, %p82;
	@%p83 bra 	$L__BB1_38;
	cvt.s64.s32 	%rd43, %r12;
	cvt.s64.s32 	%rd45, %r64;
	add.s64 	%rd46, %rd45, %rd44;
	add.s64 	%rd47, %rd46, %rd43;
	shl.b64 	%rd48, %rd47, 2;
	add.s64 	%rd49, %rd1, %rd48;
	ld.global.f32 	%f71, [%rd49+4];
	cvt.u64.u32 	%rd50, %r13;
	add.s64 	%rd51, %rd45, %rd50;
	shl.b64 	%rd52, %rd51, 2;
	add.s64 	%rd54, %rd58, %rd52;
	ld.const.f32 	%f72, [%rd54+4];
	fma.rn.f32 	%f77, %f71, %f72, %f77;
$L__BB1_38:
	add.s32 	%r64, %r64, 2;
$L__BB1_39:
	setp.eq.s32 	%p84, %r9, 0;
	@%p84 bra 	$L__BB1_42;
	add.s32 	%r24, %r64, %r4;
	setp.gt.s32 	%p85, %r24, -1;
	setp.lt.s32 	%p86, %r24, %r27;
	and.pred  	%p87, %p85, %p86;
	and.pred  	%p89, %p1, %p87;
	not.pred 	%p90, %p89;
	@%p90 bra 	$L__BB1_42;
	add.s32 	%r58, %r24, %r12;
	mul.wide.s32 	%rd55, %r58, 4;
	add.s64 	%rd56, %rd1, %rd55;
	ld.global.f32 	%f73, [%rd56];
	add.s32 	%r59, %r64, %r13;
	mul.wide.u32 	%rd57, %r59, 4;
	add.s64 	%rd59, %rd58, %rd57;
	ld.const.f32 	%f74, [%rd59];
	fma.rn.f32 	%f77, %f73, %f74, %f77;
$L__BB1_42:
	add.s32 	%r61, %r61, 1;
	setp.ne.s32 	%p91, %r61, %r28;
	@%p91 bra 	$L__BB1_2;
$L__BB1_43:
	cvta.to.global.u64 	%rd60, %rd6;
	mad.lo.s32 	%r60, %r27, %r1, %r2;
	mul.wide.s32 	%rd61, %r60, 4;
	add.s64 	%rd62, %rd60, %rd61;
	st.global.f32 	[%rd62], %f77;
	ret;

}
	// .globl	_Z9conv_smemPfS_S_iii
.visible .entry _Z9conv_smemPfS_S_iii(
	.param .u64 .ptr .align 1 _Z9conv_smemPfS_S_iii_param_0,
	.param .u64 .ptr .align 1 _Z9conv_smemPfS_S_iii_param_1,
	.param .u64 .ptr .align 1 _Z9conv_smemPfS_S_iii_param_2,
	.param .u32 _Z9conv_smemPfS_S_iii_param_3,
	.param .u32 _Z9conv_smemPfS_S_iii_param_4,
	.param .u32 _Z9conv_smemPfS_S_iii_param_5
)
{
	.reg .pred 	%p<74>;
	.reg .b32 	%r<139>;
	.reg .b32 	%f<111>;
	.reg .b64 	%rd<50>;
	// demoted variable
	.shared .align 4 .b8 _ZZ9conv_smemPfS_S_iiiE2sA[5776];
	ld.param.u64 	%rd6, [_Z9conv_smemPfS_S_iii_param_0];
	ld.param.u64 	%rd7, [_Z9conv_smemPfS_S_iii_param_1];
	ld.param.u64 	%rd5, [_Z9conv_smemPfS_S_iii_param_2];
	ld.param.u32 	%r43, [_Z9conv_smemPfS_S_iii_param_3];
	ld.param.u32 	%r44, [_Z9conv_smemPfS_S_iii_param_4];
	ld.param.u32 	%r45, [_Z9conv_smemPfS_S_iii_param_5];
	cvta.to.global.u64 	%rd1, %rd7;
	cvta.to.global.u64 	%rd2, %rd6;
	mov.u32 	%r1, %ntid.x;
	mov.u32 	%r46, %ctaid.x;
	mov.u32 	%r2, %tid.x;
	mad.lo.s32 	%r3, %r1, %r46, %r2;
	mov.u32 	%r4, %ntid.y;
	mov.u32 	%r47, %ctaid.y;
	mov.u32 	%r5, %tid.y;
	mad.lo.s32 	%r6, %r4, %r47, %r5;
	shr.u32 	%r48, %r45, 31;
	add.s32 	%r49, %r45, %r48;
	shr.s32 	%r7, %r49, 1;
	mul.lo.s32 	%r8, %r44, %r3;
	add.s32 	%r9, %r8, %r6;
	mul.wide.s32 	%rd8, %r9, 4;
	add.s64 	%rd9, %rd2, %rd8;
	ld.global.f32 	%f42, [%rd9];
	add.s32 	%r50, %r7, %r2;
	mov.u32 	%r51, _ZZ9conv_smemPfS_S_iiiE2sA;
	mad.lo.s32 	%r10, %r50, 152, %r51;
	add.s32 	%r11, %r7, %r5;
	shl.b32 	%r52, %r11, 2;
	add.s32 	%r12, %r10, %r52;
	st.shared.f32 	[%r12], %f42;
	setp.ge.s32 	%p1, %r2, %r7;
	mad.lo.s32 	%r13, %r2, 152, %r51;
	mad.lo.s32 	%r14, %r1, 152, %r10;
	@%p1 bra 	$L__BB2_7;
	setp.lt.s32 	%p2, %r3, %r7;
	@%p2 bra 	$L__BB2_3;
	sub.s32 	%r53, %r3, %r7;
	mad.lo.s32 	%r54, %r53, %r44, %r6;
	mul.wide.s32 	%rd10, %r54, 4;
	add.s64 	%rd11, %rd2, %rd10;
	ld.global.f32 	%f43, [%rd11];
	add.s32 	%r56, %r13, %r52;
	st.shared.f32 	[%r56], %f43;
	bra.uni 	$L__BB2_4;
$L__BB2_3:
	add.s32 	%r58, %r13, %r52;
	mov.b32 	%r59, 0;
	st.shared.u32 	[%r58], %r59;
$L__BB2_4:
	add.s32 	%r15, %r3, %r1;
	setp.ge.u32 	%p3, %r15, %r43;
	@%p3 bra 	$L__BB2_6;
	mad.lo.s32 	%r63, %r44, %r15, %r6;
	mul.wide.u32 	%rd12, %r63, 4;
	add.s64 	%rd13, %rd2, %rd12;
	ld.global.f32 	%f44, [%rd13];
	add.s32 	%r65, %r14, %r52;
	st.shared.f32 	[%r65], %f44;
	bra.uni 	$L__BB2_7;
$L__BB2_6:
	add.s32 	%r61, %r14, %r52;
	mov.b32 	%r62, 0;
	st.shared.u32 	[%r61], %r62;
$L__BB2_7:
	setp.ge.s32 	%p4, %r5, %r7;
	@%p4 bra 	$L__BB2_26;
	setp.lt.u32 	%p5, %r6, %r7;
	@%p5 bra 	$L__BB2_10;
	sub.s32 	%r66, %r9, %r7;
	mul.wide.s32 	%rd14, %r66, 4;
	add.s64 	%rd15, %rd2, %rd14;
	ld.global.f32 	%f45, [%rd15];
	shl.b32 	%r67, %r5, 2;
	add.s32 	%r68, %r10, %r67;
	st.shared.f32 	[%r68], %f45;
	bra.uni 	$L__BB2_11;
$L__BB2_10:
	shl.b32 	%r69, %r5, 2;
	add.s32 	%r70, %r10, %r69;
	mov.b32 	%r71, 0;
	st.shared.u32 	[%r70], %r71;
$L__BB2_11:
	add.s32 	%r16, %r6, %r4;
	setp.ge.u32 	%p6, %r16, %r44;
	mov.f32 	%f86, 0f00000000;
	@%p6 bra 	$L__BB2_13;
	add.s32 	%r72, %r16, %r8;
	mul.wide.u32 	%rd16, %r72, 4;
	add.s64 	%rd17, %rd2, %rd16;
	ld.global.f32 	%f86, [%rd17];
$L__BB2_13:
	setp.ge.s32 	%p7, %r2, %r7;
	add.s32 	%r17, %r5, %r4;
	shl.b32 	%r73, %r4, 2;
	add.s32 	%r74, %r12, %r73;
	st.shared.f32 	[%r74], %f86;
	@%p7 bra 	$L__BB2_26;
	setp.lt.s32 	%p8, %r3, %r7;
	setp.lt.u32 	%p9, %r6, %r7;
	or.pred  	%p10, %p8, %p9;
	@%p10 bra 	$L__BB2_16;
	sub.s32 	%r78, %r3, %r7;
	sub.s32 	%r79, %r6, %r7;
	mad.lo.s32 	%r80, %r78, %r44, %r79;
	mul.wide.s32 	%rd18, %r80, 4;
	add.s64 	%rd19, %rd2, %rd18;
	ld.global.f32 	%f47, [%rd19];
	shl.b32 	%r81, %r5, 2;
	add.s32 	%r82, %r13, %r81;
	st.shared.f32 	[%r82], %f47;
	bra.uni 	$L__BB2_17;
$L__BB2_16:
	shl.b32 	%r75, %r5, 2;
	add.s32 	%r76, %r13, %r75;
	mov.b32 	%r77, 0;
	st.shared.u32 	[%r76], %r77;
$L__BB2_17:
	setp.lt.s32 	%p11, %r3, %r7;
	setp.ge.u32 	%p12, %r16, %r44;
	or.pred  	%p13, %p11, %p12;
	@%p13 bra 	$L__BB2_19;
	sub.s32 	%r87, %r3, %r7;
	mad.lo.s32 	%r88, %r87, %r44, %r16;
	mul.wide.u32 	%rd20, %r88, 4;
	add.s64 	%rd21, %rd2, %rd20;
	ld.global.f32 	%f48, [%rd21];
	add.s32 	%r89, %r17, %r7;
	shl.b32 	%r90, %r89, 2;
	add.s32 	%r91, %r13, %r90;
	st.shared.f32 	[%r91], %f48;
	bra.uni 	$L__BB2_20;
$L__BB2_19:
	add.s32 	%r83, %r17, %r7;
	shl.b32 	%r84, %r83, 2;
	add.s32 	%r85, %r13, %r84;
	mov.b32 	%r86, 0;
	st.shared.u32 	[%r85], %r86;
$L__BB2_20:
	setp.lt.u32 	%p14, %r6, %r7;
	add.s32 	%r18, %r3, %r1;
	setp.ge.u32 	%p15, %r18, %r43;
	or.pred  	%p16, %p15, %p14;
	@%p16 bra 	$L__BB2_22;
	mad.lo.s32 	%r95, %r44, %r18, %r6;
	sub.s32 	%r96, %r95, %r7;
	mul.wide.u32 	%rd22, %r96, 4;
	add.s64 	%rd23, %rd2, %rd22;
	ld.global.f32 	%f49, [%rd23];
	shl.b32 	%r97, %r5, 2;
	add.s32 	%r98, %r14, %r97;
	st.shared.f32 	[%r98], %f49;
	bra.uni 	$L__BB2_23;
$L__BB2_22:
	shl.b32 	%r92, %r5, 2;
	add.s32 	%r93, %r14, %r92;
	mov.b32 	%r94, 0;
	st.shared.u32 	[%r93], %r94;
$L__BB2_23:
	setp.ge.u32 	%p17, %r18, %r43;
	setp.ge.u32 	%p18, %r16, %r44;
	or.pred  	%p19, %p17, %p18;
	@%p19 bra 	$L__BB2_25;
	mad.lo.s32 	%r103, %r44, %r18, %r16;
	mul.wide.u32 	%rd24, %r103, 4;
	add.s64 	%rd25, %rd2, %rd24;
	ld.global.f32 	%f50, [%rd25];
	add.s32 	%r104, %r17, %r7;
	shl.b32 	%r105, %r104, 2;
	add.s32 	%r106, %r14, %r105;
	st.shared.f32 	[%r106], %f50;
	bra.uni 	$L__BB2_26;
$L__BB2_25:
	add.s32 	%r99, %r17, %r7;
	shl.b32 	%r100, %r99, 2;
	add.s32 	%r101, %r14, %r100;
	mov.b32 	%r102, 0;
	st.shared.u32 	[%r101], %r102;
$L__BB2_26:
	bar.sync 	0;
	setp.lt.s32 	%p20, %r45, 1;
	mov.f32 	%f89, 0f00000000;
	@%p20 bra 	$L__BB2_69;
	and.b32  	%r19, %r45, 7;
	add.s32 	%r20, %r19, -1;
	and.b32  	%r21, %r45, 3;
	and.b32  	%r22, %r45, 2147483640;
	and.b32  	%r23, %r45, 1;
	mov.f32 	%f89, 0f00000000;
	mov.b32 	%r134, 0;
$L__BB2_28:
	setp.lt.u32 	%p21, %r45, 8;
	add.s32 	%r25, %r134, %r2;
	mad.lo.s32 	%r26, %r134, 152, %r13;
	mul.lo.s32 	%r27, %r134, %r45;
	mov.b32 	%r137, 0;
	@%p21 bra 	$L__BB2_47;
	mov.b32 	%r135, 0;
	cvt.u64.u32 	%rd28, %r27;
$L__BB2_30:
	.pragma "nounroll";
	setp.ge.s32 	%p22, %r25, %r43;
	add.s32 	%r29, %r135, %r5;
	setp.ge.s32 	%p23, %r29, %r44;
	shl.b32 	%r111, %r29, 2;
	add.s32 	%r30, %r26, %r111;
	or.pred  	%p24, %p22, %p23;
	@%p24 bra 	$L__BB2_32;
	ld.shared.f32 	%f54, [%r30];
	add.s32 	%r112, %r135, %r27;
	mul.wide.u32 	%rd26, %r112, 4;
	add.s64 	%rd27, %rd1, %rd26;
	ld.global.f32 	%f55, [%rd27];
	fma.rn.f32 	%f89, %f54, %f55, %f89;
$L__BB2_32:
	add.s32 	%r113, %r29, 1;
	setp.ge.s32 	%p26, %r113, %r44;
	cvt.u64.u32 	%rd29, %r135;
	add.s64 	%rd30, %rd29, %rd28;
	shl.b64 	%rd31, %rd30, 2;
	add.s64 	%rd3, %rd1, %rd31;
	or.pred  	%p27, %p22, %p26;
	@%p27 bra 	$L__BB2_34;
	ld.shared.f32 	%f56, [%r30+4];
	ld.global.f32 	%f57, [%rd3+4];
	fma.rn.f32 	%f89, %f56, %f57, %f89;
$L__BB2_34:
	add.s32 	%r114, %r29, 2;
	setp.ge.s32 	%p29, %r114, %r44;
	or.pred  	%p30, %p22, %p29;
	@%p30 bra 	$L__BB2_36;
	ld.shared.f32 	%f58, [%r30+8];
	ld.global.f32 	%f59, [%rd3+8];
	fma.rn.f32 	%f89, %f58, %f59, %f89;
$L__BB2_36:
	add.s32 	%r115, %r29, 3;
	setp.ge.s32 	%p32, %r115, %r44;
	or.pred  	%p33, %p22, %p32;
	@%p33 bra 	$L__BB2_38;
	ld.shared.f32 	%f60, [%r30+12];
	ld.global.f32 	%f61, [%rd3+12];
	fma.rn.f32 	%f89, %f60, %f61, %f89;
$L__BB2_38:
	add.s32 	%r116, %r29, 4;
	setp.ge.s32 	%p35, %r116, %r44;
	or.pred  	%p36, %p22, %p35;
	@%p36 bra 	$L__BB2_40;
	ld.shared.f32 	%f62, [%r30+16];
	ld.global.f32 	%f63, [%rd3+16];
	fma.rn.f32 	%f89, %f62, %f63, %f89;
$L__BB2_40:
	add.s32 	%r117, %r29, 5;
	setp.ge.s32 	%p38, %r117, %r44;
	or.pred  	%p39, %p22, %p38;
	@%p39 bra 	$L__BB2_42;
	ld.shared.f32 	%f64, [%r30+20];
	ld.global.f32 	%f65, [%rd3+20];
	fma.rn.f32 	%f89, %f64, %f65, %f89;
$L__BB2_42:
	add.s32 	%r118, %r29, 6;
	setp.ge.s32 	%p41, %r118, %r44;
	or.pred  	%p42, %p22, %p41;
	@%p42 bra 	$L__BB2_44;
	ld.shared.f32 	%f66, [%r30+24];
	ld.global.f32 	%f67, [%rd3+24];
	fma.rn.f32 	%f89, %f66, %f67, %f89;
$L__BB2_44:
	add.s32 	%r119, %r29, 7;
	setp.ge.s32 	%p44, %r119, %r44;
	or.pred  	%p45, %p22, %p44;
	@%p45 bra 	$L__BB2_46;
	ld.shared.f32 	%f68, [%r30+28];
	ld.global.f32 	%f69, [%rd3+28];
	fma.rn.f32 	%f89, %f68, %f69, %f89;
$L__BB2_46:
	add.s32 	%r135, %r135, 8;
	setp.ne.s32 	%p46, %r135, %r22;
	mov.u32 	%r137, %r22;
	@%p46 bra 	$L__BB2_30;
$L__BB2_47:
	setp.eq.s32 	%p47, %r19, 0;
	@%p47 bra 	$L__BB2_68;
	setp.lt.u32 	%p48, %r20, 3;
	@%p48 bra 	$L__BB2_58;
	setp.ge.s32 	%p49, %r25, %r43;
	add.s32 	%r120, %r137, %r5;
	setp.ge.s32 	%p50, %r120, %r44;
	shl.b32 	%r121, %r120, 2;
	add.s32 	%r34, %r26, %r121;
	or.pred  	%p51, %p49, %p50;
	@%p51 bra 	$L__BB2_51;
	ld.shared.f32 	%f71, [%r34];
	add.s32 	%r122, %r137, %r27;
	mul.wide.u32 	%rd32, %r122, 4;
	add.s64 	%rd33, %rd1, %rd32;
	ld.global.f32 	%f72, [%rd33];
	fma.rn.f32 	%f89, %f71, %f72, %f89;
$L__BB2_51:
	add.s32 	%r123, %r120, 1;
	setp.ge.s32 	%p53, %r123, %r44;
	cvt.u64.u32 	%rd34, %r27;
	cvt.u64.u32 	%rd35, %r137;
	add.s64 	%rd36, %rd35, %rd34;
	shl.b64 	%rd37, %rd36, 2;
	add.s64 	%rd4, %rd1, %rd37;
	or.pred  	%p54, %p49, %p53;
	@%p54 bra 	$L__BB2_53;
	ld.shared.f32 	%f73, [%r34+4];
	ld.global.f32 	%f74, [%rd4+4];
	fma.rn.f32 	%f89, %f73, %f74, %f89;
$L__BB2_53:
	add.s32 	%r124, %r120, 2;
	setp.ge.s32 	%p56, %r124, %r44;
	or.pred  	%p57, %p49, %p56;
	@%p57 bra 	$L__BB2_55;
	ld.shared.f32 	%f75, [%r34+8];
	ld.global.f32 	%f76, [%rd4+8];
	fma.rn.f32 	%f89, %f75, %f76, %f89;
$L__BB2_55:
	add.s32 	%r125, %r120, 3;
	setp.ge.s32 	%p59, %r125, %r44;
	or.pred  	%p60, %p49, %p59;
	@%p60 bra 	$L__BB2_57;
	ld.shared.f32 	%f77, [%r34+12];
	ld.global.f32 	%f78, [%rd4+12];
	fma.rn.f32 	%f89, %f77, %f78, %f89;
$L__BB2_57:
	add.s32 	%r137, %r137, 4;
$L__BB2_58:
	setp.eq.s32 	%p61, %r21, 0;
	@%p61 bra 	$L__BB2_68;
	setp.eq.s32 	%p62, %r21, 1;
	@%p62 bra 	$L__BB2_65;
	setp.ge.s32 	%p63, %r25, %r43;
	add.s32 	%r37, %r137, %r5;
	setp.ge.s32 	%p64, %r37, %r44;
	shl.b32 	%r127, %r37, 2;
	add.s32 	%r38, %r26, %r127;
	or.pred  	%p65, %p63, %p64;
	@%p65 bra 	$L__BB2_62;
	ld.shared.f32 	%f80, [%r38];
	add.s32 	%r128, %r137, %r27;
	mul.wide.u32 	%rd38, %r128, 4;
	add.s64 	%rd39, %rd1, %rd38;
	ld.global.f32 	%f81, [%rd39];
	fma.rn.f32 	%f89, %f80, %f81, %f89;
$L__BB2_62:
	setp.ge.s32 	%p66, %r25, %r43;
	add.s32 	%r129, %r37, 1;
	setp.ge.s32 	%p67, %r129, %r44;
	or.pred  	%p68, %p66, %p67;
	@%p68 bra 	$L__BB2_64;
	ld.shared.f32 	%f82, [%r38+4];
	cvt.u64.u32 	%rd40, %r27;
	cvt.u64.u32 	%rd41, %r137;
	add.s64 	%rd42, %rd41, %rd40;
	shl.b64 	%rd43, %rd42, 2;
	add.s64 	%rd44, %rd1, %rd43;
	ld.global.f32 	%f83, [%rd44+4];
	fma.rn.f32 	%f89, %f82, %f83, %f89;
$L__BB2_64:
	add.s32 	%r137, %r137, 2;
$L__BB2_65:
	setp.eq.s32 	%p69, %r23, 0;
	@%p69 bra 	$L__BB2_68;
	setp.ge.s32 	%p70, %r25, %r43;
	add.s32 	%r41, %r137, %r5;
	setp.ge.s32 	%p71, %r41, %r44;
	or.pred  	%p72, %p70, %p71;
	@%p72 bra 	$L__BB2_68;
	shl.b32 	%r131, %r41, 2;
	add.s32 	%r132, %r26, %r131;
	ld.shared.f32 	%f84, [%r132];
	add.s32 	%r133, %r137, %r27;
	mul.wide.u32 	%rd45, %r133, 4;
	add.s64 	%rd46, %rd1, %rd45;
	ld.global.f32 	%f85, [%rd46];
	fma.rn.f32 	%f89, %f84, %f85, %f89;
$L__BB2_68:
	add.s32 	%r134, %r134, 1;
	setp.ne.s32 	%p73, %r134, %r45;
	@%p73 bra 	$L__BB2_28;
$L__BB2_69:
	cvta.to.global.u64 	%rd47, %rd5;
	mul.wide.s32 	%rd48, %r9, 4;
	add.s64 	%rd49, %rd47, %rd48;
	st.global.f32 	[%rd49], %f89;
	ret;

}


// ===== COMPILED SASS (sm_100) =====

	.target	sm_100

	.elftype	@"ET_EXEC"


//--------------------- .note.nv.tkinfo           --------------------------
	.section	.note.nv.tkinfo,"",@"SHT_NOTE"
	.sectionflags	@"SHF_NOTE_NV_TKINFO"
	.tkinfo
        /*0018*/ 	.word	0x00000002
        /*0030*/ 	.string	""
        /*0030*/ 	.string	"ptxas"
        /*0030*/ 	.string	"Cuda compilation tools, release 13.0, V13.0.88"
        /*0030*/ 	.string	"Build cuda_13.0.r13.0/compiler.36424714_0"
        /*0030*/ 	.string	"-arch sm_100 -m 64 "



//--------------------- .note.nv.cuinfo           --------------------------
	.section	.note.nv.cuinfo,"",@"SHT_NOTE"
	.sectionflags	@"SHF_NOTE_NV_CUINFO"
        /*0018*/ 	.short	0x0002
        /*001a*/ 	.short	0x0064
        /*001c*/ 	.short	0x0082
	.zero		2


//--------------------- .nv.info                  --------------------------
	.section	.nv.info,"",@"SHT_CUDA_INFO"
	.align	4


	//----- nvinfo : EIATTR_REGCOUNT
	.align		4
        /*0000*/ 	.byte	0x04, 0x2f
        /*0002*/ 	.short	(.L_2 - .L_1)
	.align		4
.L_1:
        /*0004*/ 	.word	index@(_Z10conv_naivePfS_S_iii)
        /*0008*/ 	.word	0x00000020


	//----- nvinfo : EIATTR_FRAME_SIZE
	.align		4
.L_2:
        /*000c*/ 	.byte	0x04, 0x11
        /*000e*/ 	.short	(.L_4 - .L_3)
	.align		4
.L_3:
        /*0010*/ 	.word	index@(_Z10conv_naivePfS_S_iii)
        /*0014*/ 	.word	0x00000000


	//----- nvinfo : EIATTR_REGCOUNT
	.align		4
.L_4:
        /*0018*/ 	.byte	0x04, 0x2f
        /*001a*/ 	.short	(.L_6 - .L_5)
	.align		4
.L_5:
        /*001c*/ 	.word	index@(_Z16conv_cmem_kernelPfS_iii)
        /*0020*/ 	.word	0x0000001a


	//----- nvinfo : EIATTR_FRAME_SIZE
	.align		4
.L_6:
        /*0024*/ 	.byte	0x04, 0x11
        /*0026*/ 	.short	(.L_8 - .L_7)
	.align		4
.L_7:
        /*0028*/ 	.word	index@(_Z16conv_cmem_kernelPfS_iii)
        /*002c*/ 	.word	0x00000000


	//----- nvinfo : EIATTR_REGCOUNT
	.align		4
.L_8:
        /*0030*/ 	.byte	0x04, 0x2f
        /*0032*/ 	.short	(.L_10 - .L_9)
	.align		4
.L_9:
        /*0034*/ 	.word	index@(_Z9conv_smemPfS_S_iii)
        /*0038*/ 	.word	0x0000001b


	//----- nvinfo : EIATTR_FRAME_SIZE
	.align		4
.L_10:
        /*003c*/ 	.byte	0x04, 0x11
        /*003e*/ 	.short	(.L_12 - .L_11)
	.align		4
.L_11:
        /*0040*/ 	.word	index@(_Z9conv_smemPfS_S_iii)
        /*0044*/ 	.word	0x00000000


	//----- nvinfo : EIATTR_MIN_STACK_SIZE
	.align		4
.L_12:
        /*0048*/ 	.byte	0x04, 0x12
        /*004a*/ 	.short	(.L_14 - .L_13)
	.align		4
.L_13:
        /*004c*/ 	.word	index@(_Z9conv_smemPfS_S_iii)
        /*0050*/ 	.word	0x00000000


	//----- nvinfo : EIATTR_MIN_STACK_SIZE
	.align		4
.L_14:
        /*0054*/ 	.byte	0x04, 0x12
        /*0056*/ 	.short	(.L_16 - .L_15)
	.align		4
.L_15:
        /*0058*/ 	.word	index@(_Z16conv_cmem_kernelPfS_iii)
        /*005c*/ 	.word	0x00000000


	//----- nvinfo : EIATTR_MIN_STACK_SIZE
	.align		4
.L_16:
        /*0060*/ 	.byte	0x04, 0x12
        /*0062*/ 	.short	(.L_18 - .L_17)
	.align		4
.L_17:
        /*0064*/ 	.word	index@(_Z10conv_naivePfS_S_iii)
        /*0068*/ 	.word	0x00000000
.L_18:


//--------------------- .nv.compat                --------------------------
	.section	.nv.compat,"",@"SHT_CUDA_COMPAT_INFO"
	.align	4
        /*0000*/ 	.byte	0x02, 0x09, 0x00, 0x00, 0x02, 0x02, 0x01, 0x00, 0x02, 0x05, 0x05, 0x00, 0x03, 0x07, 0x01, 0x01
        /*0010*/ 	.byte	0x02, 0x03, 0x00, 0x00, 0x02, 0x06, 0x01, 0x00, 0x04, 0x0b, 0x08, 0x00, 0x09, 0x00, 0x00, 0x00
        /*0020*/ 	.byte	0x00, 0x00, 0x00, 0x00


//--------------------- .nv.info._Z9conv_smemPfS_S_iii --------------------------
	.section	.nv.info._Z9conv_smemPfS_S_iii,"",@"SHT_CUDA_INFO"
	.sectionflags	@""
	.align	4


	//----- nvinfo : EIATTR_CUDA_API_VERSION
	.align		4
        /*0000*/ 	.byte	0x04, 0x37
        /*0002*/ 	.short	(.L_20 - .L_19)
.L_19:
        /*0004*/ 	.word	0x00000082


	//----- nvinfo : EIATTR_KPARAM_INFO
	.align		4
.L_20:
        /*0008*/ 	.byte	0x04, 0x17
        /*000a*/ 	.short	(.L_22 - .L_21)
.L_21:
        /*000c*/ 	.word	0x00000000
        /*0010*/ 	.short	0x0005
        /*0012*/ 	.short	0x0020
        /*0014*/ 	.byte	0x00, 0xf0, 0x11, 0x00


	//----- nvinfo : EIATTR_KPARAM_INFO
	.align		4
.L_22:
        /*0018*/ 	.byte	0x04, 0x17
        /*001a*/ 	.short	(.L_24 - .L_23)
.L_23:
        /*001c*/ 	.word	0x00000000
        /*0020*/ 	.short	0x0004
        /*0022*/ 	.short	0x001c
        /*0024*/ 	.byte	0x00, 0xf0, 0x11, 0x00


	//----- nvinfo : EIATTR_KPARAM_INFO
	.align		4
.L_24:
        /*0028*/ 	.byte	0x04, 0x17
        /*002a*/ 	.short	(.L_26 - .L_25)
.L_25:
        /*002c*/ 	.word	0x00000000
        /*0030*/ 	.short	0x0003
        /*0032*/ 	.short	0x0018
        /*0034*/ 	.byte	0x00, 0xf0, 0x11, 0x00


	//----- nvinfo : EIATTR_KPARAM_INFO
	.align		4
.L_26:
        /*0038*/ 	.byte	0x04, 0x17
        /*003a*/ 	.short	(.L_28 - .L_27)
.L_27:
        /*003c*/ 	.word	0x00000000
        /*0040*/ 	.short	0x0002
        /*0042*/ 	.short	0x0010
        /*0044*/ 	.byte	0x00, 0xf5, 0x21, 0x00


	//----- nvinfo : EIATTR_KPARAM_INFO
	.align		4
.L_28:
        /*0048*/ 	.byte	0x04, 0x17
        /*004a*/ 	.short	(.L_30 - .L_29)
.L_29:
        /*004c*/ 	.word	0x00000000
        /*0050*/ 	.short	0x0001
        /*0052*/ 	.short	0x0008
        /*0054*/ 	.byte	0x00, 0xf5, 0x21, 0x00


	//----- nvinfo : EIATTR_KPARAM_INFO
	.align		4
.L_30:
        /*0058*/ 	.byte	0x04, 0x17
        /*005a*/ 	.short	(.L_32 - .L_31)
.L_31:
        /*005c*/ 	.word	0x00000000
        /*0060*/ 	.short	0x0000
        /*0062*/ 	.short	0x0000
        /*0064*/ 	.byte	0x00, 0xf5, 0x21, 0x00


	//----- nvinfo : EIATTR_SPARSE_MMA_MASK
	.align		4
.L_32:
        /*0068*/ 	.byte	0x03, 0x50
        /*006a*/ 	.short	0x0000


	//----- nvinfo : EIATTR_MAXREG_COUNT
	.align		4
        /*006c*/ 	.byte	0x03, 0x1b
        /*006e*/ 	.short	0x00ff


	//----- nvinfo : EIATTR_NUM_BARRIERS
	.align		4
        /*0070*/ 	.byte	0x02, 0x4c
        /*0072*/ 	.byte	0x01
	.zero		1


	//----- nvinfo : EIATTR_MERCURY_ISA_VERSION
	.align		4
        /*0074*/ 	.byte	0x03, 0x5f
        /*0076*/ 	.short	0x0101


	//----- nvinfo : EIATTR_VRC_CTA_INIT_COUNT
	.align		4
        /*0078*/ 	.byte	0x02, 0x4a
	.zero		1
	.zero		1


	//----- nvinfo : EIATTR_EXIT_INSTR_OFFSETS
	.align		4
        /*007c*/ 	.byte	0x04, 0x1c
        /*007e*/ 	.short	(.L_34 - .L_33)


	//   ....[0]....
.L_33:
        /*0080*/ 	.word	0x000010f0


	//----- nvinfo : EIATTR_CRS_STACK_SIZE
	.align		4
.L_34:
        /*0084*/ 	.byte	0x04, 0x1e
        /*0086*/ 	.short	(.L_36 - .L_35)
.L_35:
        /*0088*/ 	.word	0x00000000


	//----- nvinfo : EIATTR_CBANK_PARAM_SIZE
	.align		4
.L_36:
        /*008c*/ 	.byte	0x03, 0x19
        /*008e*/ 	.short	0x0024


	//----- nvinfo : EIATTR_PARAM_CBANK
	.align		4
        /*0090*/ 	.byte	0x04, 0x0a
        /*0092*/ 	.short	(.L_38 - .L_37)
	.align		4
.L_37:
        /*0094*/ 	.word	index@(.nv.constant0._Z9conv_smemPfS_S_iii)
        /*0098*/ 	.short	0x0380
        /*009a*/ 	.short	0x0024


	//----- nvinfo : EIATTR_SW_WAR
	.align		4
.L_38:
        /*009c*/ 	.byte	0x04, 0x36
        /*009e*/ 	.short	(.L_40 - .L_39)
.L_39:
        /*00a0*/ 	.word	0x00000008
.L_40:


//--------------------- .nv.info._Z16conv_cmem_kernelPfS_iii --------------------------
	.section	.nv.info._Z16conv_cmem_kernelPfS_iii,"",@"SHT_CUDA_INFO"
	.sectionflags	@""
	.align	4


	//----- nvinfo : EIATTR_CUDA_API_VERSION
	.align		4
        /*0000*/ 	.byte	0x04, 0x37
        /*0002*/ 	.short	(.L_42 - .L_41)
.L_41:
        /*0004*/ 	.word	0x00000082


	//----- nvinfo : EIATTR_KPARAM_INFO
	.align		4
.L_42:
        /*0008*/ 	.byte	0x04, 0x17
        /*000a*/ 	.short	(.L_44 - .L_43)
.L_43:
        /*000c*/ 	.word	0x00000000
        /*0010*/ 	.short	0x0004
        /*0012*/ 	.short	0x0018
        /*0014*/ 	.byte	0x00, 0xf0, 0x11, 0x00


	//----- nvinfo : EIATTR_KPARAM_INFO
	.align		4
.L_44:
        /*0018*/ 	.byte	0x04, 0x17
        /*001a*/ 	.short	(.L_46 - .L_45)
.L_45:
        /*001c*/ 	.word	0x00000000
        /*0020*/ 	.short	0x0003
        /*0022*/ 	.short	0x0014
        /*0024*/ 	.byte	0x00, 0xf0, 0x11, 0x00


	//----- nvinfo : EIATTR_KPARAM_INFO
	.align		4
.L_46:
        /*0028*/ 	.byte	0x04, 0x17
        /*002a*/ 	.short	(.L_48 - .L_47)
.L_47:
        /*002c*/ 	.word	0x00000000
        /*0030*/ 	.short	0x0002
        /*0032*/ 	.short	0x0010
        /*0034*/ 	.byte	0x00, 0xf0, 0x11, 0x00


	//----- nvinfo : EIATTR_KPARAM_INFO
	.align		4
.L_48:
        /*0038*/ 	.byte	0x04, 0x17
        /*003a*/ 	.short	(.L_50 - .L_49)
.L_49:
        /*003c*/ 	.word	0x00000000
        /*0040*/ 	.short	0x0001
        /*0042*/ 	.short	0x0008
        /*0044*/ 	.byte	0x00, 0xf5, 0x21, 0x00


	//----- nvinfo : EIATTR_KPARAM_INFO
	.align		4
.L_50:
        /*0048*/ 	.byte	0x04, 0x17
        /*004a*/ 	.short	(.L_52 - .L_51)
.L_51:
        /*004c*/ 	.word	0x00000000
        /*0050*/ 	.short	0x0000
        /*0052*/ 	.short	0x0000
        /*0054*/ 	.byte	0x00, 0xf5, 0x21, 0x00


	//----- nvinfo : EIATTR_SPARSE_MMA_MASK
	.align		4
.L_52:
        /*0058*/ 	.byte	0x03, 0x50
        /*005a*/ 	.short	0x0000


	//----- nvinfo : EIATTR_MAXREG_COUNT
	.align		4
        /*005c*/ 	.byte	0x03, 0x1b
        /*005e*/ 	.short	0x00ff


	//----- nvinfo : EIATTR_MERCURY_ISA_VERSION
	.align		4
        /*0060*/ 	.byte	0x03, 0x5f
        /*0062*/ 	.short	0x0101


	//----- nvinfo : EIATTR_VRC_CTA_INIT_COUNT
	.align		4
        /*0064*/ 	.byte	0x02, 0x4a
	.zero		1
	.zero		1


	//----- nvinfo : EIATTR_EXIT_INSTR_OFFSETS
	.align		4
        /*0068*/ 	.byte	0x04, 0x1c
        /*006a*/ 	.short	(.L_54 - .L_53)


	//   ....[0]....
.L_53:
        /*006c*/ 	.word	0x00000d80


	//----- nvinfo : EIATTR_CRS_STACK_SIZE
	.align		4
.L_54:
        /*0070*/ 	.byte	0x04, 0x1e
        /*0072*/ 	.short	(.L_56 - .L_55)
.L_55:
        /*0074*/ 	.word	0x00000000


	//----- nvinfo : EIATTR_CBANK_PARAM_SIZE
	.align		4
.L_56:
        /*0078*/ 	.byte	0x03, 0x19
        /*007a*/ 	.short	0x001c


	//----- nvinfo : EIATTR_PARAM_CBANK
	.align		4
        /*007c*/ 	.byte	0x04, 0x0a
        /*007e*/ 	.short	(.L_58 - .L_57)
	.align		4
.L_57:
        /*0080*/ 	.word	index@(.nv.constant0._Z16conv_cmem_kernelPfS_iii)
        /*0084*/ 	.short	0x0380
        /*0086*/ 	.short	0x001c


	//----- nvinfo : EIATTR_SW_WAR
	.align		4
.L_58:
        /*0088*/ 	.byte	0x04, 0x36
        /*008a*/ 	.short	(.L_60 - .L_59)
.L_59:
        /*008c*/ 	.word	0x00000008
.L_60:


//--------------------- .nv.info._Z10conv_naivePfS_S_iii --------------------------
	.section	.nv.info._Z10conv_naivePfS_S_iii,"",@"SHT_CUDA_INFO"
	.sectionflags	@""
	.align	4


	//----- nvinfo : EIATTR_CUDA_API_VERSION
	.align		4
        /*0000*/ 	.byte	0x04, 0x37
        /*0002*/ 	.short	(.L_62 - .L_61)
.L_61:
        /*0004*/ 	.word	0x00000082


	//----- nvinfo : EIATTR_KPARAM_INFO
	.align		4
.L_62:
        /*0008*/ 	.byte	0x04, 0x17
        /*000a*/ 	.short	(.L_64 - .L_63)
.L_63:
        /*000c*/ 	.word	0x00000000
        /*0010*/ 	.short	0x0005
        /*0012*/ 	.short	0x0020
        /*0014*/ 	.byte	0x00, 0xf0, 0x11, 0x00


	//----- nvinfo : EIATTR_KPARAM_INFO
	.align		4
.L_64:
        /*0018*/ 	.byte	0x04, 0x17
        /*001a*/ 	.short	(.L_66 - .L_65)
.L_65:
        /*001c*/ 	.word	0x00000000
        /*0020*/ 	.short	0x0004
        /*0022*/ 	.short	0x001c
        /*0024*/ 	.byte	0x00, 0xf0, 0x11, 0x00


	//----- nvinfo : EIATTR_KPARAM_INFO
	.align		4
.L_66:
        /*0028*/ 	.byte	0x04, 0x17
        /*002a*/ 	.short	(.L_68 - .L_67)
.L_67:
        /*002c*/ 	.word	0x00000000
        /*0030*/ 	.short	0x0003
        /*0032*/ 	.short	0x0018
        /*0034*/ 	.byte	0x00, 0xf0, 0x11, 0x00


	//----- nvinfo : EIATTR_KPARAM_INFO
	.align		4
.L_68:
        /*0038*/ 	.byte	0x04, 0x17
        /*003a*/ 	.short	(.L_70 - .L_69)
.L_69:
        /*003c*/ 	.word	0x00000000
        /*0040*/ 	.short	0x0002
        /*0042*/ 	.short	0x0010
        /*0044*/ 	.byte	0x00, 0xf5, 0x21, 0x00


	//----- nvinfo : EIATTR_KPARAM_INFO
	.align		4
.L_70:
        /*0048*/ 	.byte	0x04, 0x17
        /*004a*/ 	.short	(.L_72 - .L_71)
.L_71:
        /*004c*/ 	.word	0x00000000
        /*0050*/ 	.short	0x0001
        /*0052*/ 	.short	0x0008
        /*0054*/ 	.byte	0x00, 0xf5, 0x21, 0x00


	//----- nvinfo : EIATTR_KPARAM_INFO
	.align		4
.L_72:
        /*0058*/ 	.byte	0x04, 0x17
        /*005a*/ 	.short	(.L_74 - .L_73)
.L_73:
        /*005c*/ 	.word	0x00000000
        /*0060*/ 	.short	0x0000
        /*0062*/ 	.short	0x0000
        /*0064*/ 	.byte	0x00, 0xf5, 0x21, 0x00


	//----- nvinfo : EIATTR_SPARSE_MMA_MASK
	.align		4
.L_74:
        /*0068*/ 	.byte	0x03, 0x50
        /*006a*/ 	.short	0x0000


	//----- nvinfo : EIATTR_MAXREG_COUNT
	.align		4
        /*006c*/ 	.byte	0x03, 0x1b
        /*006e*/ 	.short	0x00ff


	//----- nvinfo : EIATTR_MERCURY_ISA_VERSION
	.align		4
        /*0070*/ 	.byte	0x03, 0x5f
        /*0072*/ 	.short	0x0101


	//----- nvinfo : EIATTR_VRC_CTA_INIT_COUNT
	.align		4
        /*0074*/ 	.byte	0x02, 0x4a
	.zero		1
	.zero		1


	//----- nvinfo : EIATTR_EXIT_INSTR_OFFSETS
	.align		4
        /*0078*/ 	.byte	0x04, 0x1c
        /*007a*/ 	.short	(.L_76 - .L_75)


	//   ....[0]....
.L_75:
        /*007c*/ 	.word	0x00000e70


	//----- nvinfo : EIATTR_CRS_STACK_SIZE
	.align		4
.L_76:
        /*0080*/ 	.byte	0x04, 0x1e
        /*0082*/ 	.short	(.L_78 - .L_77)
.L_77:
        /*0084*/ 	.word	0x00000000


	//----- nvinfo : EIATTR_CBANK_PARAM_SIZE
	.align		4
.L_78:
        /*0088*/ 	.byte	0x03, 0x19
        /*008a*/ 	.short	0x0024


	//----- nvinfo : EIATTR_PARAM_CBANK
	.align		4
        /*008c*/ 	.byte	0x04, 0x0a
        /*008e*/ 	.short	(.L_80 - .L_79)
	.align		4
.L_79:
        /*0090*/ 	.word	index@(.nv.constant0._Z10conv_naivePfS_S_iii)
        /*0094*/ 	.short	0x0380
        /*0096*/ 	.short	0x0024


	//----- nvinfo : EIATTR_SW_WAR
	.align		4
.L_80:
        /*0098*/ 	.byte	0x04, 0x36
        /*009a*/ 	.short	(.L_82 - .L_81)
.L_81:
        /*009c*/ 	.word	0x00000008
.L_82:


//--------------------- .nv.callgraph             --------------------------
	.section	.nv.callgraph,"",@"SHT_CUDA_CALLGRAPH"
	.align	4
	.sectionentsize	8
	.align		4
        /*0000*/ 	.word	0x00000000
	.align		4
        /*0004*/ 	.word	0xffffffff
	.align		4
        /*0008*/ 	.word	0x00000000
	.align		4
        /*000c*/ 	.word	0xfffffffe
	.align		4
        /*0010*/ 	.word	0x00000000
	.align		4
        /*0014*/ 	.word	0xfffffffd
	.align		4
        /*0018*/ 	.word	0x00000000
	.align		4
        /*001c*/ 	.word	0xfffffffc


//--------------------- .nv.constant3             --------------------------
	.section	.nv.constant3,"a",@progbits
	.align	4
.nv.constant3:
	.type		kernel_cmem,@object
	.size		kernel_cmem,(.L_0 - kernel_cmem)
kernel_cmem:
	.zero		196
.L_0:


//--------------------- .text._Z9conv_smemPfS_S_iii --------------------------
	.section	.text._Z9conv_smemPfS_S_iii,"ax",@progbits
	.align	128
        .global         _Z9conv_smemPfS_S_iii
        .type           _Z9conv_smemPfS_S_iii,@function
        .size           _Z9conv_smemPfS_S_iii,(.L_x_33 - _Z9conv_smemPfS_S_iii)
        .other          _Z9conv_smemPfS_S_iii,@"STO_CUDA_ENTRY STV_DEFAULT"
_Z9conv_smemPfS_S_iii:
.text._Z9conv_smemPfS_S_iii:
[----:B------:R-:W-:Y:S01]  /*0000*/  LDC R1, c[0x0][0x37c] ;  /* 0x0000df00ff017b82 */ /* 0x000fe20000000800 */
[----:B------:R-:W0:Y:S07]  /*0010*/  S2R R0, SR_TID.X ;  /* 0x0000000000007919 */ /* 0x000e2e0000002100 */
[----:B------:R-:W0:Y:S01]  /*0020*/  LDC R12, c[0x0][0x360] ;  /* 0x0000d800ff0c7b82 */ /* 0x000e220000000800 */
[----:B------:R-:W1:Y:S01]  /*0030*/  LDCU UR6, c[0x0][0x39c] ;  /* 0x00007380ff0677ac */ /* 0x000e620008000800 */
[----:B------:R-:W2:Y:S01]  /*0040*/  S2R R8, SR_TID.Y ;  /* 0x0000000000087919 */ /* 0x000ea20000002200 */
[----:B------:R-:W3:Y:S05]  /*0050*/  LDCU.64 UR8, c[0x0][0x358] ;  /* 0x00006b00ff0877ac */ /* 0x000eea0008000a00 */
[----:B------:R-:W0:Y:S08]  /*0060*/  S2UR UR4, SR_CTAID.X ;  /* 0x00000000000479c3 */ /* 0x000e300000002500 */
[----:B------:R-:W2:Y:S08]  /*0070*/  S2UR UR5, SR_CTAID.Y ;  /* 0x00000000000579c3 */ /* 0x000eb00000002600 */
[----:B------:R-:W4:Y:S01]  /*0080*/  LDC.64 R2, c[0x0][0x380] ;  /* 0x0000e000ff027b82 */ /* 0x000f220000000a00 */
[----:B------:R-:W5:Y:S01]  /*0090*/  S2R R7, SR_CgaCtaId ;  /* 0x0000000000077919 */ /* 0x000f620000008800 */
[----:B------:R-:W3:Y:S06]  /*00a0*/  LDCU UR10, c[0x0][0x3a0] ;  /* 0x00007400ff0a77ac */ /* 0x000eec0008000800 */
[----:B------:R-:W2:Y:S01]  /*00b0*/  LDC R13, c[0x0][0x364] ;  /* 0x0000d900ff0d7b82 */ /* 0x000ea20000000800 */
[----:B0-----:R-:W-:-:S02]  /*00c0*/  IMAD R17, R12, UR4, R0 ;  /* 0x000000040c117c24 */ /* 0x001fc4000f8e0200 */
[----:B--2---:R-:W-:-:S04]  /*00d0*/  IMAD R10, R13, UR5, R8 ;  /* 0x000000050d0a7c24 */ /* 0x004fc8000f8e0208 */
[----:B-1----:R-:W-:-:S04]  /*00e0*/  IMAD R9, R17, UR6, R10 ;  /* 0x0000000611097c24 */ /* 0x002fc8000f8e020a */
[----:B----4-:R-:W-:-:S06]  /*00f0*/  IMAD.WIDE R4, R9, 0x4, R2 ;  /* 0x0000000409047825 */ /* 0x010fcc00078e0202 */
[----:B---3--:R-:W2:Y:S01]  /*0100*/  LDG.E R5, desc[UR8][R4.64] ;  /* 0x0000000804057981 */ /* 0x008ea2000c1e1900 */
[----:B------:R-:W-:Y:S01]  /*0110*/  ULEA.HI UR4, UR10, UR10, URZ, 0x1 ;  /* 0x0000000a0a047291 */ /* 0x000fe2000f8f08ff */
[----:B------:R-:W-:Y:S01]  /*0120*/  MOV R6, 0x400 ;  /* 0x0000040000067802 */ /* 0x000fe20000000f00 */
[----:B------:R-:W-:Y:S02]  /*0130*/  BSSY.RECONVERGENT B0, `(.L_x_0) ;  /* 0x0000020000007945 */ /* 0x000fe40003800200 */
[----:B------:R-:W-:Y:S01]  /*0140*/  USHF.R.S32.HI UR4, URZ, 0x1, UR4 ;  /* 0x00000001ff047899 */ /* 0x000fe20008011404 */
[----:B-----5:R-:W-:-:S05]  /*0150*/  LEA R6, R7, R6, 0x18 ;  /* 0x0000000607067211 */ /* 0x020fca00078ec0ff */
[C---:B------:R-:W-:Y:S01]  /*0160*/  IADD3 R19, PT, PT, R0.reuse, UR4, RZ ;  /* 0x0000000400137c10 */ /* 0x040fe2000fffe0ff */
[--C-:B------:R-:W-:Y:S01]  /*0170*/  IMAD R11, R0, 0x98, R6.reuse ;  /* 0x00000098000b7824 */ /* 0x100fe200078e0206 */
[----:B------:R-:W-:Y:S02]  /*0180*/  IADD3 R16, PT, PT, R8, UR4, RZ ;  /* 0x0000000408107c10 */ /* 0x000fe4000fffe0ff */
[----:B------:R-:W-:Y:S01]  /*0190*/  ISETP.GE.AND P2, PT, R0, UR4, PT ;  /* 0x0000000400007c0c */ /* 0x000fe2000bf46270 */
[----:B------:R-:W-:-:S04]  /*01a0*/  IMAD R19, R19, 0x98, R6 ;  /* 0x0000009813137824 */ /* 0x000fc800078e0206 */
[--C-:B------:R-:W-:Y:S02]  /*01b0*/  IMAD R14, R16, 0x4, R19.reuse ;  /* 0x00000004100e7824 */ /* 0x100fe400078e0213 */
[----:B------:R-:W-:-:S03]  /*01c0*/  IMAD R15, R12, 0x98, R19 ;  /* 0x000000980c0f7824 */ /* 0x000fc600078e0213 */
[----:B--2---:R0:W-:Y:S03]  /*01d0*/  STS [R14], R5 ;  /* 0x000000050e007388 */ /* 0x0041e60000000800 */
[----:B------:R-:W-:Y:S05]  /*01e0*/  @P2 BRA `(.L_x_1) ;  /* 0x0000000000502947 */ /* 0x000fea0003800000 */
[----:B------:R-:W-:Y:S01]  /*01f0*/  ISETP.GE.AND P0, PT, R17, UR4, PT ;  /* 0x0000000411007c0c */ /* 0x000fe2000bf06270 */
[----:B------:R-:W1:-:S12]  /*0200*/  LDCU UR5, c[0x0][0x398] ;  /* 0x00007300ff0577ac */ /* 0x000e580008000800 */
[----:B0-----:R-:W-:-:S05]  /*0210*/  @P0 IADD3 R5, PT, PT, R17, -UR4, RZ ;  /* 0x8000000411050c10 */ /* 0x001fca000fffe0ff */
[----:B------:R-:W-:-:S04]  /*0220*/  @P0 IMAD R5, R5, UR6, R10 ;  /* 0x0000000605050c24 */ /* 0x000fc8000f8e020a */
[----:B------:R-:W-:-:S06]  /*0230*/  @P0 IMAD.WIDE R4, R5, 0x4, R2 ;  /* 0x0000000405040825 */ /* 0x000fcc00078e0202 */
[----:B------:R-:W2:Y:S01]  /*0240*/  @P0 LDG.E R4, desc[UR8][R4.64] ;  /* 0x0000000804040981 */ /* 0x000ea2000c1e1900 */
[----:B------:R-:W-:Y:S01]  /*0250*/  IMAD R7, R16, 0x4, R11 ;  /* 0x0000000410077824 */ /* 0x000fe200078e020b */
[----:B------:R-:W-:-:S04]  /*0260*/  IADD3 R21, PT, PT, R17, R12, RZ ;  /* 0x0000000c11157210 */ /* 0x000fc80007ffe0ff */
[----:B--2---:R0:W-:Y:S04]  /*0270*/  @P0 STS [R7], R4 ;  /* 0x0000000407000388 */ /* 0x0041e80000000800 */
[----:B------:R0:W-:Y:S01]  /*0280*/  @!P0 STS [R7], RZ ;  /* 0x000000ff07008388 */ /* 0x0001e20000000800 */
[----:B-1----:R-:W-:-:S13]  /*0290*/  ISETP.GE.U32.AND P0, PT, R21, UR5, PT ;  /* 0x0000000515007c0c */ /* 0x002fda000bf06070 */
[----:B0-----:R-:W-:Y:S05]  /*02a0*/  @P0 BRA `(.L_x_2) ;  /* 0x0000000000180947 */ /* 0x001fea0003800000 */
[----:B------:R-:W-:-:S04]  /*02b0*/  IMAD R5, R21, UR6, R10 ;  /* 0x0000000615057c24 */ /* 0x000fc8000f8e020a */
[----:B------:R-:W-:-:S06]  /*02c0*/  IMAD.WIDE.U32 R4, R5, 0x4, R2 ;  /* 0x0000000405047825 */ /* 0x000fcc00078e0002 */
[----:B------:R-:W2:Y:S01]  /*02d0*/  LDG.E R4, desc[UR8][R4.64] ;  /* 0x0000000804047981 */ /* 0x000ea2000c1e1900 */
[----:B------:R-:W-:-:S05]  /*02e0*/  IMAD R7, R16, 0x4, R15 ;  /* 0x0000000410077824 */ /* 0x000fca00078e020f */
[----:B--2---:R1:W-:Y:S01]  /*02f0*/  STS [R7], R4 ;  /* 0x0000000407007388 */ /* 0x0043e20000000800 */
[----:B------:R-:W-:Y:S05]  /*0300*/  BRA `(.L_x_1) ;  /* 0x0000000000087947 */ /* 0x000fea0003800000 */
.L_x_2:
[----:B------:R-:W-:-:S05]  /*0310*/  LEA R16, R16, R15, 0x2 ;  /* 0x0000000f10107211 */ /* 0x000fca00078e10ff */
[----:B------:R2:W-:Y:S02]  /*0320*/  STS [R16], RZ ;  /* 0x000000ff10007388 */ /* 0x0005e40000000800 */
.L_x_1:
[----:B------:R-:W-:Y:S05]  /*0330*/  BSYNC.RECONVERGENT B0 ;  /* 0x0000000000007941 */ /* 0x000fea0003800200 */
.L_x_0:
[----:B------:R-:W-:Y:S01]  /*0340*/  ISETP.GE.AND P0, PT, R8, UR4, PT ;  /* 0x0000000408007c0c */ /* 0x000fe2000bf06270 */
[----:B------:R-:W-:-:S12]  /*0350*/  BSSY.RECONVERGENT B0, `(.L_x_3) ;  /* 0x000003a000007945 */ /* 0x000fd80003800200 */
[----:B------:R-:W-:Y:S05]  /*0360*/  @P0 BRA `(.L_x_4) ;  /* 0x0000000000e00947 */ /* 0x000fea0003800000 */
[C---:B--2---:R-:W-:Y:S01]  /*0370*/  IMAD.IADD R16, R10.reuse, 0x1, R13 ;  /* 0x000000010a107824 */ /* 0x044fe200078e020d */
[----:B------:R-:W-:Y:S01]  /*0380*/  ISETP.GE.U32.AND P0, PT, R10, UR4, PT ;  /* 0x000000040a007c0c */ /* 0x000fe2000bf06070 */
[----:B------:R-:W-:-:S03]  /*0390*/  IMAD.MOV.U32 R18, RZ, RZ, RZ ;  /* 0x000000ffff127224 */ /* 0x000fc600078e00ff */
[----:B------:R-:W-:-:S09]  /*03a0*/  ISETP.GE.U32.AND P1, PT, R16, UR6, PT ;  /* 0x0000000610007c0c */ /* 0x000fd2000bf26070 */
[----:B0-----:R-:W-:-:S04]  /*03b0*/  @P0 IADD3 R5, PT, PT, R9, -UR4, RZ ;  /* 0x8000000409050c10 */ /* 0x001fc8000fffe0ff */
[----:B-1----:R-:W-:Y:S02]  /*03c0*/  @!P1 IMAD R7, R17, UR6, R16 ;  /* 0x0000000611079c24 */ /* 0x002fe4000f8e0210 */
[----:B------:R-:W-:-:S04]  /*03d0*/  @P0 IMAD.WIDE R4, R5, 0x4, R2 ;  /* 0x0000000405040825 */ /* 0x000fc800078e0202 */
[----:B------:R-:W-:Y:S02]  /*03e0*/  @!P1 IMAD.WIDE.U32 R6, R7, 0x4, R2 ;  /* 0x0000000407069825 */ /* 0x000fe400078e0002 */
[----:B------:R-:W2:Y:S04]  /*03f0*/  @P0 LDG.E R4, desc[UR8][R4.64] ;  /* 0x0000000804040981 */ /* 0x000ea8000c1e1900 */
[----:B------:R-:W3:Y:S01]  /*0400*/  @!P1 LDG.E R18, desc[UR8][R6.64] ;  /* 0x0000000806129981 */ /* 0x000ee2000c1e1900 */
[----:B------:R-:W-:Y:S01]  /*0410*/  LEA R19, R8, R19, 0x2 ;  /* 0x0000001308137211 */ /* 0x000fe200078e10ff */
[----:B------:R-:W-:-:S04]  /*0420*/  IMAD R21, R13, 0x4, R14 ;  /* 0x000000040d157824 */ /* 0x000fc800078e020e */
[----:B--2---:R4:W-:Y:S04]  /*0430*/  @P0 STS [R19], R4 ;  /* 0x0000000413000388 */ /* 0x0049e80000000800 */
[----:B------:R4:W-:Y:S04]  /*0440*/  @!P0 STS [R19], RZ ;  /* 0x000000ff13008388 */ /* 0x0009e80000000800 */
[----:B---3--:R4:W-:Y:S01]  /*0450*/  STS [R21], R18 ;  /* 0x0000001215007388 */ /* 0x0089e20000000800 */
[----:B------:R-:W-:Y:S05]  /*0460*/  @P2 BRA `(.L_x_4) ;  /* 0x0000000000a02947 */ /* 0x000fea0003800000 */
[----:B------:R-:W0:Y:S01]  /*0470*/  LDCU UR5, c[0x0][0x398] ;  /* 0x00007300ff0577ac */ /* 0x000e220008000800 */
[C---:B------:R-:W-:Y:S02]  /*0480*/  IADD3 R5, PT, PT, R17.reuse, R12, RZ ;  /* 0x0000000c11057210 */ /* 0x040fe40007ffe0ff */
[C---:B------:R-:W-:Y:S02]  /*0490*/  ISETP.LT.OR P2, PT, R17.reuse, UR4, !P0 ;  /* 0x0000000411007c0c */ /* 0x040fe4000c741670 */
[----:B------:R-:W-:-:S11]  /*04a0*/  ISETP.LT.OR P3, PT, R17, UR4, P1 ;  /* 0x0000000411007c0c */ /* 0x000fd60008f61670 */
[----:B----4-:R-:W-:Y:S01]  /*04b0*/  @!P2 IADD3 R4, PT, PT, R10, -UR4, RZ ;  /* 0x800000040a04ac10 */ /* 0x010fe2000fffe0ff */
[----:B------:R-:W-:Y:S01]  /*04c0*/  @!P2 VIADD R7, R17, -UR4 ;  /* 0x800000041107ac36 */ /* 0x000fe20008000000 */
[----:B0-----:R-:W-:Y:S01]  /*04d0*/  ISETP.GE.U32.OR P0, PT, R5, UR5, !P0 ;  /* 0x0000000505007c0c */ /* 0x001fe2000c706470 */
[----:B------:R-:W-:Y:S02]  /*04e0*/  @!P3 VIADD R19, R17, -UR4 ;  /* 0x800000041113bc36 */ /* 0x000fe40008000000 */
[----:B------:R-:W-:Y:S02]  /*04f0*/  @!P2 IMAD R7, R7, UR6, R4 ;  /* 0x000000060707ac24 */ /* 0x000fe4000f8e0204 */
[----:B------:R-:W-:Y:S02]  /*0500*/  @!P3 IMAD R19, R19, UR6, R16 ;  /* 0x000000061313bc24 */ /* 0x000fe4000f8e0210 */
[----:B------:R-:W-:-:S04]  /*0510*/  @!P2 IMAD.WIDE R6, R7, 0x4, R2 ;  /* 0x000000040706a825 */ /* 0x000fc800078e0202 */
[----:B------:R-:W-:Y:S02]  /*0520*/  @!P3 IMAD.WIDE.U32 R18, R19, 0x4, R2 ;  /* 0x000000041312b825 */ /* 0x000fe400078e0002 */
[----:B------:R-:W2:Y:S02]  /*0530*/  @!P2 LDG.E R6, desc[UR8][R6.64] ;  /* 0x000000080606a981 */ /* 0x000ea4000c1e1900 */
[----:B------:R-:W-:Y:S02]  /*0540*/  @!P0 IMAD R21, R5, UR6, R10 ;  /* 0x0000000605158c24 */ /* 0x000fe4000f8e020a */
[----:B------:R-:W3:Y:S03]  /*0550*/  @!P3 LDG.E R18, desc[UR8][R18.64] ;  /* 0x000000081212b981 */ /* 0x000ee6000c1e1900 */
[----:B------:R-:W-:-:S05]  /*0560*/  @!P0 IADD3 R21, PT, PT, R21, -UR4, RZ ;  /* 0x8000000415158c10 */ /* 0x000fca000fffe0ff */
[----:B------:R-:W-:-:S06]  /*0570*/  @!P0 IMAD.WIDE.U32 R20, R21, 0x4, R2 ;  /* 0x0000000415148825 */ /* 0x000fcc00078e0002 */
[----:B------:R-:W4:Y:S01]  /*0580*/  @!P0 LDG.E R20, desc[UR8][R20.64] ;  /* 0x0000000814148981 */ /* 0x000f22000c1e1900 */
[----:B------:R-:W-:-:S05]  /*0590*/  IMAD.IADD R13, R13, 0x1, R8 ;  /* 0x000000010d0d7824 */ /* 0x000fca00078e0208 */
[----:B------:R-:W-:Y:S02]  /*05a0*/  IADD3 R4, PT, PT, R13, UR4, RZ ;  /* 0x000000040d047c10 */ /* 0x000fe4000fffe0ff */
[----:B------:R-:W-:-:S03]  /*05b0*/  LEA R13, R8, R11, 0x2 ;  /* 0x0000000b080d7211 */ /* 0x000fc600078e10ff */
[--C-:B------:R-:W-:Y:S01]  /*05c0*/  @!P3 IMAD R17, R4, 0x4, R11.reuse ;  /* 0x000000040411b824 */ /* 0x100fe200078e020b */
[----:B------:R-:W-:Y:S01]  /*05d0*/  LEA R23, R8, R15, 0x2 ;  /* 0x0000000f08177211 */ /* 0x000fe200078e10ff */
[----:B------:R-:W-:Y:S01]  /*05e0*/  @P3 IMAD R10, R4, 0x4, R11 ;  /* 0x00000004040a3824 */ /* 0x000fe200078e020b */
[----:B--2---:R0:W-:Y:S04]  /*05f0*/  @!P2 STS [R13], R6 ;  /* 0x000000060d00a388 */ /* 0x0041e80000000800 */
[----:B------:R0:W-:Y:S04]  /*0600*/  @P2 STS [R13], RZ ;  /* 0x000000ff0d002388 */ /* 0x0001e80000000800 */
[----:B---3--:R0:W-:Y:S04]  /*0610*/  @!P3 STS [R17], R18 ;  /* 0x000000121100b388 */ /* 0x0081e80000000800 */
[----:B------:R0:W-:Y:S04]  /*0620*/  @P3 STS [R10], RZ ;  /* 0x000000ff0a003388 */ /* 0x0001e80000000800 */
[----:B----4-:R0:W-:Y:S04]  /*0630*/  @!P0 STS [R23], R20 ;  /* 0x0000001417008388 */ /* 0x0101e80000000800 */
[----:B------:R0:W-:Y:S01]  /*0640*/  @P0 STS [R23], RZ ;  /* 0x000000ff17000388 */ /* 0x0001e20000000800 */
[----:B------:R-:W-:-:S13]  /*0650*/  ISETP.GE.U32.OR P0, PT, R5, UR5, P1 ;  /* 0x0000000505007c0c */ /* 0x000fda0008f06470 */
[----:B0-----:R-:W-:Y:S05]  /*0660*/  @P0 BRA `(.L_x_5) ;  /* 0x0000000000180947 */ /* 0x001fea0003800000 */
[----:B------:R-:W-:-:S04]  /*0670*/  IMAD R5, R5, UR6, R16 ;  /* 0x0000000605057c24 */ /* 0x000fc8000f8e0210 */
[----:B------:R-:W-:-:S06]  /*0680*/  IMAD.WIDE.U32 R2, R5, 0x4, R2 ;  /* 0x0000000405027825 */ /* 0x000fcc00078e0002 */
[----:B------:R-:W2:Y:S01]  /*0690*/  LDG.E R2, desc[UR8][R2.64] ;  /* 0x0000000802027981 */ /* 0x000ea2000c1e1900 */
[----:B------:R-:W-:-:S05]  /*06a0*/  IMAD R15, R4, 0x4, R15 ;  /* 0x00000004040f7824 */ /* 0x000fca00078e020f */
[----:B--2---:R3:W-:Y:S01]  /*06b0*/  STS [R15], R2 ;  /* 0x000000020f007388 */ /* 0x0047e20000000800 */
[----:B------:R-:W-:Y:S05]  /*06c0*/  BRA `(.L_x_4) ;  /* 0x0000000000087947 */ /* 0x000fea0003800000 */
.L_x_5:
[----:B------:R-:W-:-:S05]  /*06d0*/  LEA R4, R4, R15, 0x2 ;  /* 0x0000000f04047211 */ /* 0x000fca00078e10ff */
[----:B------:R0:W-:Y:S02]  /*06e0*/  STS [R4], RZ ;  /* 0x000000ff04007388 */ /* 0x0001e40000000800 */
.L_x_4:
[----:B------:R-:W-:Y:S05]  /*06f0*/  BSYNC.RECONVERGENT B0 ;  /* 0x0000000000007941 */ /* 0x000fea0003800200 */
.L_x_3:
[----:B------:R-:W-:Y:S01]  /*0700*/  BAR.SYNC.DEFER_BLOCKING 0x0 ;  /* 0x0000000000007b1d */ /* 0x000fe20000010000 */
[----:B------:R-:W-:Y:S01]  /*0710*/  UISETP.GE.AND UP0, UPT, UR10, 0x1, UPT ;  /* 0x000000010a00788c */ /* 0x000fe2000bf06270 */
[----:B------:R-:W-:-:S08]  /*0720*/  IMAD.MOV.U32 R6, RZ, RZ, RZ ;  /* 0x000000ffff067224 */ /* 0x000fd000078e00ff */
[----:B------:R-:W-:Y:S05]  /*0730*/  BRA.U !UP0, `(.L_x_6) ;  /* 0x0000000908607547 */ /* 0x000fea000b800000 */
[----:B------:R-:W-:Y:S01]  /*0740*/  ULOP3.LUT UR6, UR10, 0x7, URZ, 0xc0, !UPT ;  /* 0x000000070a067892 */ /* 0x000fe2000f8ec0ff */
[----:B-1----:R-:W-:Y:S01]  /*0750*/  CS2R R6, SRZ ;  /* 0x0000000000067805 */ /* 0x002fe2000001ff00 */
[----:B------:R-:W-:Y:S02]  /*0760*/  ULOP3.LUT UR7, UR10, 0x3, URZ, 0xc0, !UPT ;  /* 0x000000030a077892 */ /* 0x000fe4000f8ec0ff */
[----:B------:R-:W-:Y:S02]  /*0770*/  UIADD3 UR4, UPT, UPT, UR6, -0x1, URZ ;  /* 0xffffffff06047890 */ /* 0x000fe4000fffe0ff */
[----:B------:R-:W-:Y:S02]  /*0780*/  ULOP3.LUT UR5, UR10, 0x7ffffff8, URZ, 0xc0, !UPT ;  /* 0x7ffffff80a057892 */ /* 0x000fe4000f8ec0ff */
[----:B------:R-:W-:-:S11]  /*0790*/  UISETP.GE.U32.AND UP0, UPT, UR4, 0x3, UPT ;  /* 0x000000030400788c */ /* 0x000fd6000bf06070 */
.L_x_13:
[----:B------:R-:W1:Y:S01]  /*07a0*/  LDCU UR4, c[0x0][0x3a0] ;  /* 0x00007400ff0477ac */ /* 0x000e620008000800 */
[----:B0-----:R-:W-:Y:S01]  /*07b0*/  IADD3 R14, PT, PT, R0, R7, RZ ;  /* 0x00000007000e7210 */ /* 0x001fe20007ffe0ff */
[C---:B------:R-:W-:Y:S01]  /*07c0*/  IMAD R10, R7.reuse, 0x98, R11 ;  /* 0x00000098070a7824 */ /* 0x040fe200078e020b */
[----:B-1----:R-:W-:Y:S02]  /*07d0*/  UISETP.GE.U32.AND UP1, UPT, UR4, 0x8, UPT ;  /* 0x000000080400788c */ /* 0x002fe4000bf26070 */
[C---:B------:R-:W-:Y:S02]  /*07e0*/  IMAD R12, R7.reuse, UR4, RZ ;  /* 0x00000004070c7c24 */ /* 0x040fe4000f8e02ff */
[----:B------:R-:W-:-:S05]  /*07f0*/  VIADD R7, R7, 0x1 ;  /* 0x0000000107077836 */ /* 0x000fca0000000000 */
[----:B------:R-:W-:Y:S01]  /*0800*/  ISETP.NE.AND P2, PT, R7, UR4, PT ;  /* 0x0000000407007c0c */ /* 0x000fe2000bf45270 */
[----:B------:R-:W-:Y:S01]  /*0810*/  UMOV UR4, URZ ;  /* 0x000000ff00047c82 */ /* 0x000fe20008000000 */
[----:B------:R-:W-:Y:S11]  /*0820*/  BRA.U !UP1, `(.L_x_7) ;  /* 0x0000000109e47547 */ /* 0x000ff6000b800000 */
[----:B---3--:R-:W0:Y:S01]  /*0830*/  LDC.64 R2, c[0x0][0x388] ;  /* 0x0000e200ff027b82 */ /* 0x008e220000000a00 */
[----:B------:R-:W1:Y:S01]  /*0840*/  LDCU UR4, c[0x0][0x398] ;  /* 0x00007300ff0477ac */ /* 0x000e620008000800 */
[----:B------:R-:W3:Y:S01]  /*0850*/  LDCU UR11, c[0x0][0x39c] ;  /* 0x00007380ff0b77ac */ /* 0x000ee20008000800 */
[----:B-1----:R-:W-:Y:S01]  /*0860*/  ISETP.GE.AND P0, PT, R14, UR4, PT ;  /* 0x000000040e007c0c */ /* 0x002fe2000bf06270 */
[----:B---3--:R-:W-:-:S12]  /*0870*/  UMOV UR4, URZ ;  /* 0x000000ff00047c82 */ /* 0x008fd80008000000 */
.L_x_8:
[----:B------:R-:W-:Y:S02]  /*0880*/  IADD3 R15, PT, PT, R8, UR4, RZ ;  /* 0x00000004080f7c10 */ /* 0x000fe4000fffe0ff */
[----:B------:R-:W-:Y:S02]  /*0890*/  IADD3 R13, P1, PT, R12, UR4, RZ ;  /* 0x000000040c0d7c10 */ /* 0x000fe4000ff3e0ff */
[C---:B------:R-:W-:Y:S01]  /*08a0*/  ISETP.GE.OR P3, PT, R15.reuse, UR11, P0 ;  /* 0x0000000b0f007c0c */ /* 0x040fe20008766670 */
[C---:B----4-:R-:W-:Y:S01]  /*08b0*/  VIADD R4, R15.reuse, 0x1 ;  /* 0x000000010f047836 */ /* 0x050fe20000000000 */
[----:B------:R-:W-:Y:S01]  /*08c0*/  IADD3.X R18, PT, PT, RZ, RZ, RZ, P1, !PT ;  /* 0x000000ffff127210 */ /* 0x000fe20000ffe4ff */
[----:B------:R-:W-:-:S03]  /*08d0*/  VIADD R19, R15, 0x2 ;  /* 0x000000020f137836 */ /* 0x000fc60000000000 */
[----:B------:R-:W-:Y:S02]  /*08e0*/  ISETP.GE.OR P6, PT, R4, UR11, P0 ;  /* 0x0000000b04007c0c */ /* 0x000fe400087c6670 */
[----:B0-----:R-:W-:Y:S02]  /*08f0*/  LEA R4, P1, R13, R2, 0x2 ;  /* 0x000000020d047211 */ /* 0x001fe400078210ff */
[----:B------:R-:W-:-:S03]  /*0900*/  ISETP.GE.OR P5, PT, R19, UR11, P0 ;  /* 0x0000000b13007c0c */ /* 0x000fc600087a6670 */
[----:B--2---:R-:W0:Y:S01]  /*0910*/  @!P3 LDC.64 R16, c[0x0][0x388] ;  /* 0x0000e200ff10bb82 */ /* 0x004e220000000a00 */
[----:B------:R-:W-:-:S05]  /*0920*/  @!P3 IADD3 R5, PT, PT, R12, UR4, RZ ;  /* 0x000000040c05bc10 */ /* 0x000fca000fffe0ff */
[----:B0-----:R-:W-:Y:S01]  /*0930*/  @!P3 IMAD.WIDE.U32 R16, R5, 0x4, R16 ;  /* 0x000000040510b825 */ /* 0x001fe200078e0010 */
[----:B------:R-:W-:-:S05]  /*0940*/  LEA.HI.X R5, R13, R3, R18, 0x2, P1 ;  /* 0x000000030d057211 */ /* 0x000fca00008f1412 */
[----:B------:R0:W2:Y:S04]  /*0950*/  @!P3 LDG.E R16, desc[UR8][R16.64] ;  /* 0x000000081010b981 */ /* 0x0000a8000c1e1900 */
[----:B------:R-:W3:Y:S04]  /*0960*/  @!P6 LDG.E R18, desc[UR8][R4.64+0x4] ;  /* 0x000004080412e981 */ /* 0x000ee8000c1e1900 */
[----:B------:R-:W4:Y:S01]  /*0970*/  @!P5 LDG.E R20, desc[UR8][R4.64+0x8] ;  /* 0x000008080414d981 */ /* 0x000f22000c1e1900 */
[C---:B------:R-:W-:Y:S01]  /*0980*/  IMAD R13, R15.reuse, 0x4, R10 ;  /* 0x000000040f0d7824 */ /* 0x040fe200078e020a */
[C---:B------:R-:W-:Y:S01]  /*0990*/  IADD3 R22, PT, PT, R15.reuse, 0x3, RZ ;  /* 0x000000030f167810 */ /* 0x040fe20007ffe0ff */
[C---:B------:R-:W-:Y:S01]  /*09a0*/  VIADD R24, R15.reuse, 0x4 ;  /* 0x000000040f187836 */ /* 0x040fe20000000000 */
[----:B0-----:R-:W-:-:S02]  /*09b0*/  IADD3 R17, PT, PT, R15, 0x5, RZ ;  /* 0x000000050f117810 */ /* 0x001fc40007ffe0ff */
[----:B------:R-:W2:Y:S01]  /*09c0*/  @!P3 LDS R19, [R13] ;  /* 0x000000000d13b984 */ /* 0x000ea20000000800 */
[----:B------:R-:W-:Y:S02]  /*09d0*/  ISETP.GE.OR P1, PT, R22, UR11, P0 ;  /* 0x0000000b16007c0c */ /* 0x000fe40008726670 */
[----:B------:R-:W-:Y:S01]  /*09e0*/  ISETP.GE.OR P4, PT, R24, UR11, P0 ;  /* 0x0000000b18007c0c */ /* 0x000fe20008786670 */
[----:B------:R-:W3:Y:S04]  /*09f0*/  @!P6 LDS R21, [R13+0x4] ;  /* 0x000004000d15e984 */ /* 0x000ee80000000800 */
[----:B------:R-:W4:Y:S01]  /*0a00*/  @!P5 LDS R23, [R13+0x8] ;  /* 0x000008000d17d984 */ /* 0x000f220000000800 */
[----:B--2---:R-:W-:Y:S01]  /*0a10*/  @!P3 FFMA R6, R19, R16, R6 ;  /* 0x000000101306b223 */ /* 0x004fe20000000006 */
[----:B------:R-:W-:Y:S01]  /*0a20*/  VIADD R16, R15, 0x6 ;  /* 0x000000060f107836 */ /* 0x000fe20000000000 */
[----:B------:R-:W-:-:S02]  /*0a30*/  ISETP.GE.OR P3, PT, R17, UR11, P0 ;  /* 0x0000000b11007c0c */ /* 0x000fc40008766670 */
[----:B---3--:R-:W-:Y:S01]  /*0a40*/  @!P6 FFMA R6, R21, R18, R6 ;  /* 0x000000121506e223 */ /* 0x008fe20000000006 */
[----:B------:R-:W-:Y:S02]  /*0a50*/  IADD3 R15, PT, PT, R15, 0x7, RZ ;  /* 0x000000070f0f7810 */ /* 0x000fe40007ffe0ff */
[----:B------:R-:W2:Y:S01]  /*0a60*/  @!P4 LDG.E R18, desc[UR8][R4.64+0x10] ;  /* 0x000010080412c981 */ /* 0x000ea2000c1e1900 */
[----:B------:R-:W-:Y:S01]  /*0a70*/  ISETP.GE.OR P6, PT, R16, UR11, P0 ;  /* 0x0000000b10007c0c */ /* 0x000fe200087c6670 */
[----:B----4-:R-:W-:Y:S02]  /*0a80*/  @!P5 FFMA R6, R23, R20, R6 ;  /* 0x000000141706d223 */ /* 0x010fe40000000006 */
[----:B------:R-:W3:Y:S01]  /*0a90*/  @!P1 LDG.E R16, desc[UR8][R4.64+0xc] ;  /* 0x00000c0804109981 */ /* 0x000ee2000c1e1900 */
[----:B------:R-:W-:-:S03]  /*0aa0*/  ISETP.GE.OR P5, PT, R15, UR11, P0 ;  /* 0x0000000b0f007c0c */ /* 0x000fc600087a6670 */
[----:B------:R-:W3:Y:S04]  /*0ab0*/  @!P1 LDS R15, [R13+0xc] ;  /* 0x00000c000d0f9984 */ /* 0x000ee80000000800 */
[----:B------:R-:W4:Y:S04]  /*0ac0*/  @!P3 LDG.E R20, desc[UR8][R4.64+0x14] ;  /* 0x000014080414b981 */ /* 0x000f28000c1e1900 */
[----:B------:R-:W5:Y:S04]  /*0ad0*/  @!P6 LDG.E R22, desc[UR8][R4.64+0x18] ;  /* 0x000018080416e981 */ /* 0x000f68000c1e1900 */
[----:B------:R-:W5:Y:S04]  /*0ae0*/  @!P5 LDG.E R24, desc[UR8][R4.64+0x1c] ;  /* 0x00001c080418d981 */ /* 0x000f68000c1e1900 */
[----:B------:R-:W2:Y:S04]  /*0af0*/  @!P4 LDS R17, [R13+0x10] ;  /* 0x000010000d11c984 */ /* 0x000ea80000000800 */
[----:B------:R-:W4:Y:S04]  /*0b00*/  @!P3 LDS R19, [R13+0x14] ;  /* 0x000014000d13b984 */ /* 0x000f280000000800 */
[----:B------:R-:W5:Y:S04]  /*0b10*/  @!P6 LDS R21, [R13+0x18] ;  /* 0x000018000d15e984 */ /* 0x000f680000000800 */
[----:B------:R-:W0:Y:S01]  /*0b20*/  @!P5 LDS R23, [R13+0x1c] ;  /* 0x00001c000d17d984 */ /* 0x000e220000000800 */
[----:B------:R-:W-:-:S04]  /*0b30*/  UIADD3 UR4, UPT, UPT, UR4, 0x8, URZ ;  /* 0x0000000804047890 */ /* 0x000fc8000fffe0ff */
[----:B------:R-:W-:Y:S01]  /*0b40*/  UISETP.NE.AND UP1, UPT, UR4, UR5, UPT ;  /* 0x000000050400728c */ /* 0x000fe2000bf25270 */
[----:B---3--:R-:W-:-:S04]  /*0b50*/  @!P1 FFMA R6, R15, R16, R6 ;  /* 0x000000100f069223 */ /* 0x008fc80000000006 */
[----:B--2---:R-:W-:-:S04]  /*0b60*/  @!P4 FFMA R6, R17, R18, R6 ;  /* 0x000000121106c223 */ /* 0x004fc80000000006 */
[----:B----4-:R-:W-:-:S04]  /*0b70*/  @!P3 FFMA R6, R19, R20, R6 ;  /* 0x000000141306b223 */ /* 0x010fc80000000006 */
[----:B-----5:R-:W-:-:S04]  /*0b80*/  @!P6 FFMA R6, R21, R22, R6 ;  /* 0x000000161506e223 */ /* 0x020fc80000000006 */
[----:B0-----:R-:W-:Y:S01]  /*0b90*/  @!P5 FFMA R6, R23, R24, R6 ;  /* 0x000000181706d223 */ /* 0x001fe20000000006 */
[----:B------:R-:W-:Y:S06]  /*0ba0*/  BRA.U UP1, `(.L_x_8) ;  /* 0xfffffffd01347547 */ /* 0x000fec000b83ffff */
[----:B------:R-:W-:-:S05]  /*0bb0*/  UMOV UR4, UR5 ;  /* 0x0000000500047c82 */ /* 0x000fca0008000000 */
.L_x_7:
[----:B------:R-:W-:-:S09]  /*0bc0*/  UISETP.NE.AND UP1, UPT, UR6, URZ, UPT ;  /* 0x000000ff0600728c */ /* 0x000fd2000bf25270 */
[----:B------:R-:W-:Y:S05]  /*0bd0*/  BRA.U !UP1, `(.L_x_9) ;  /* 0x0000000509347547 */ /* 0x000fea000b800000 */
[----:B------:R-:W-:Y:S01]  /*0be0*/  UISETP.NE.AND UP1, UPT, UR7, URZ, UPT ;  /* 0x000000ff0700728c */ /* 0x000fe2000bf25270 */
[----:B------:R-:W-:Y:S10]  /*0bf0*/  BRA.U !UP0, `(.L_x_10) ;  /* 0x0000000108807547 */ /* 0x000ff4000b800000 */
[----:B------:R-:W0:Y:S01]  /*0c00*/  LDCU.64 UR12, c[0x0][0x398] ;  /* 0x00007300ff0c77ac */ /* 0x000e220008000a00 */
[----:B------:R-:W-:Y:S01]  /*0c10*/  VIADD R17, R8, UR4 ;  /* 0x0000000408117c36 */ /* 0x000fe20008000000 */
[----:B---3--:R-:W1:Y:S01]  /*0c20*/  LDC.64 R2, c[0x0][0x388] ;  /* 0x0000e200ff027b82 */ /* 0x008e620000000a00 */
[----:B------:R-:W-:Y:S02]  /*0c30*/  IADD3 R15, P5, PT, R12, UR4, RZ ;  /* 0x000000040c0f7c10 */ /* 0x000fe4000ffbe0ff */
[C---:B----4-:R-:W-:Y:S01]  /*0c40*/  VIADD R18, R17.reuse, 0x2 ;  /* 0x0000000211127836 */ /* 0x050fe20000000000 */
[----:B--2---:R-:W-:Y:S02]  /*0c50*/  IADD3 R16, PT, PT, R17, 0x1, RZ ;  /* 0x0000000111107810 */ /* 0x004fe40007ffe0ff */
[----:B0-----:R-:W-:-:S04]  /*0c60*/  ISETP.GE.AND P0, PT, R14, UR12, PT ;  /* 0x0000000c0e007c0c */ /* 0x001fc8000bf06270 */
[----:B------:R-:W-:Y:S02]  /*0c70*/  ISETP.GE.OR P1, PT, R17, UR13, P0 ;  /* 0x0000000d11007c0c */ /* 0x000fe40008726670 */
[----:B------:R-:W-:Y:S01]  /*0c80*/  ISETP.GE.OR P4, PT, R16, UR13, P0 ;  /* 0x0000000d10007c0c */ /* 0x000fe20008786670 */
[----:B------:R-:W-:Y:S01]  /*0c90*/  IMAD.X R16, RZ, RZ, RZ, P5 ;  /* 0x000000ffff107224 */ /* 0x000fe200028e06ff */
[----:B------:R-:W-:Y:S02]  /*0ca0*/  ISETP.GE.OR P3, PT, R18, UR13, P0 ;  /* 0x0000000d12007c0c */ /* 0x000fe40008766670 */
[----:B-1----:R-:W-:-:S04]  /*0cb0*/  LEA R2, P5, R15, R2, 0x2 ;  /* 0x000000020f027211 */ /* 0x002fc800078a10ff */
[----:B------:R-:W-:-:S03]  /*0cc0*/  LEA.HI.X R3, R15, R3, R16, 0x2, P5 ;  /* 0x000000030f037211 */ /* 0x000fc600028f1410 */
[----:B------:R-:W0:Y:S01]  /*0cd0*/  @!P1 LDC.64 R4, c[0x0][0x388] ;  /* 0x0000e200ff049b82 */ /* 0x000e220000000a00 */
[----:B------:R-:W-:Y:S01]  /*0ce0*/  @!P1 IADD3 R13, PT, PT, R12, UR4, RZ ;  /* 0x000000040c0d9c10 */ /* 0x000fe2000fffe0ff */
[----:B------:R-:W2:Y:S04]  /*0cf0*/  @!P4 LDG.E R16, desc[UR8][R2.64+0x4] ;  /* 0x000004080210c981 */ /* 0x000ea8000c1e1900 */
[----:B------:R-:W3:Y:S01]  /*0d00*/  @!P3 LDG.E R18, desc[UR8][R2.64+0x8] ;  /* 0x000008080212b981 */ /* 0x000ee2000c1e1900 */
[----:B0-----:R-:W-:Y:S01]  /*0d10*/  @!P1 IMAD.WIDE.U32 R4, R13, 0x4, R4 ;  /* 0x000000040d049825 */ /* 0x001fe200078e0004 */
[----:B------:R-:W-:-:S04]  /*0d20*/  IADD3 R13, PT, PT, R17, 0x3, RZ ;  /* 0x00000003110d7810 */ /* 0x000fc80007ffe0ff */
[----:B------:R-:W-:Y:S01]  /*0d30*/  ISETP.GE.OR P0, PT, R13, UR13, P0 ;  /* 0x0000000d0d007c0c */ /* 0x000fe20008706670 */
[----:B------:R-:W4:-:S12]  /*0d40*/  @!P1 LDG.E R4, desc[UR8][R4.64] ;  /* 0x0000000804049981 */ /* 0x000f18000c1e1900 */
[----:B------:R-:W5:Y:S01]  /*0d50*/  @!P0 LDG.E R20, desc[UR8][R2.64+0xc] ;  /* 0x00000c0802148981 */ /* 0x000f62000c1e1900 */
[----:B------:R-:W-:-:S05]  /*0d60*/  IMAD R21, R17, 0x4, R10 ;  /* 0x0000000411157824 */ /* 0x000fca00078e020a */
[----:B------:R-:W4:Y:S04]  /*0d70*/  @!P1 LDS R13, [R21] ;  /* 0x00000000150d9984 */ /* 0x000f280000000800 */
[----:B------:R-:W2:Y:S04]  /*0d80*/  @!P4 LDS R15, [R21+0x4] ;  /* 0x00000400150fc984 */ /* 0x000ea80000000800 */
[----:B------:R-:W3:Y:S04]  /*0d90*/  @!P3 LDS R17, [R21+0x8] ;  /* 0x000008001511b984 */ /* 0x000ee80000000800 */
[----:B------:R-:W5:Y:S01]  /*0da0*/  @!P0 LDS R19, [R21+0xc] ;  /* 0x00000c0015138984 */ /* 0x000f620000000800 */
[----:B------:R-:W-:Y:S01]  /*0db0*/  UIADD3 UR4, UPT, UPT, UR4, 0x4, URZ ;  /* 0x0000000404047890 */ /* 0x000fe2000fffe0ff */
[----:B----4-:R-:W-:-:S04]  /*0dc0*/  @!P1 FFMA R6, R13, R4, R6 ;  /* 0x000000040d069223 */ /* 0x010fc80000000006 */
[----:B--2---:R-:W-:-:S04]  /*0dd0*/  @!P4 FFMA R6, R15, R16, R6 ;  /* 0x000000100f06c223 */ /* 0x004fc80000000006 */
[----:B---3--:R-:W-:-:S04]  /*0de0*/  @!P3 FFMA R6, R17, R18, R6 ;  /* 0x000000121106b223 */ /* 0x008fc80000000006 */
[----:B-----5:R-:W-:-:S07]  /*0df0*/  @!P0 FFMA R6, R19, R20, R6 ;  /* 0x0000001413068223 */ /* 0x020fce0000000006 */
.L_x_10:
[----:B------:R-:W-:Y:S05]  /*0e00*/  BRA.U !UP1, `(.L_x_9) ;  /* 0x0000000109a87547 */ /* 0x000fea000b800000 */
[----:B------:R-:W0:Y:S01]  /*0e10*/  LDCU UR11, c[0x0][0x3a0] ;  /* 0x00007400ff0b77ac */ /* 0x000e220008000800 */
[----:B------:R-:W-:Y:S02]  /*0e20*/  UISETP.NE.AND UP1, UPT, UR7, 0x1, UPT ;  /* 0x000000010700788c */ /* 0x000fe4000bf25270 */
[----:B0-----:R-:W-:-:S07]  /*0e30*/  ULOP3.LUT UP2, URZ, UR11, 0x1, URZ, 0xc0, !UPT ;  /* 0x000000010bff7892 */ /* 0x001fce000f84c0ff */
[----:B------:R-:W-:Y:S05]  /*0e40*/  BRA.U !UP1, `(.L_x_11) ;  /* 0x00000001095c7547 */ /* 0x000fea000b800000 */
[----:B------:R-:W0:Y:S01]  /*0e50*/  LDCU.64 UR12, c[0x0][0x398] ;  /* 0x00007300ff0c77ac */ /* 0x000e220008000a00 */
[----:B------:R-:W-:-:S05]  /*0e60*/  IADD3 R13, PT, PT, R8, UR4, RZ ;  /* 0x00000004080d7c10 */ /* 0x000fca000fffe0ff */
[C---:B---3--:R-:W-:Y:S01]  /*0e70*/  VIADD R2, R13.reuse, 0x1 ;  /* 0x000000010d027836 */ /* 0x048fe20000000000 */
[----:B0-----:R-:W-:-:S04]  /*0e80*/  ISETP.GE.AND P0, PT, R13, UR13, PT ;  /* 0x0000000d0d007c0c */ /* 0x001fc8000bf06270 */
[----:B------:R-:W-:Y:S02]  /*0e90*/  ISETP.GE.AND P1, PT, R2, UR13, PT ;  /* 0x0000000d02007c0c */ /* 0x000fe4000bf26270 */
[C---:B------:R-:W-:Y:S02]  /*0ea0*/  ISETP.GE.OR P0, PT, R14.reuse, UR12, P0 ;  /* 0x0000000c0e007c0c */ /* 0x040fe40008706670 */
[----:B------:R-:W-:-:S11]  /*0eb0*/  ISETP.GE.OR P1, PT, R14, UR12, P1 ;  /* 0x0000000c0e007c0c */ /* 0x000fd60008f26670 */
[----:B----4-:R-:W0:Y:S01]  /*0ec0*/  @!P0 LDC.64 R4, c[0x0][0x388] ;  /* 0x0000e200ff048b82 */ /* 0x010e220000000a00 */
[C---:B------:R-:W-:Y:S02]  /*0ed0*/  @!P0 IADD3 R15, PT, PT, R12.reuse, UR4, RZ ;  /* 0x000000040c0f8c10 */ /* 0x040fe4000fffe0ff */
[----:B--2---:R-:W-:-:S05]  /*0ee0*/  @!P1 IADD3 R16, P3, PT, R12, UR4, RZ ;  /* 0x000000040c109c10 */ /* 0x004fca000ff7e0ff */
[----:B------:R-:W1:Y:S01]  /*0ef0*/  @!P1 LDC.64 R2, c[0x0][0x388] ;  /* 0x0000e200ff029b82 */ /* 0x000e620000000a00 */
[----:B------:R-:W-:Y:S02]  /*0f00*/  @!P1 IMAD.X R17, RZ, RZ, RZ, P3 ;  /* 0x000000ffff119224 */ /* 0x000fe400018e06ff */
[----:B0-----:R-:W-:-:S06]  /*0f10*/  @!P0 IMAD.WIDE.U32 R4, R15, 0x4, R4 ;  /* 0x000000040f048825 */ /* 0x001fcc00078e0004 */
[----:B------:R-:W2:Y:S01]  /*0f20*/  @!P0 LDG.E R5, desc[UR8][R4.64] ;  /* 0x0000000804058981 */ /* 0x000ea2000c1e1900 */
[----:B-1----:R-:W-:-:S04]  /*0f30*/  @!P1 LEA R2, P3, R16, R2, 0x2 ;  /* 0x0000000210029211 */ /* 0x002fc800078610ff */
[----:B------:R-:W-:-:S05]  /*0f40*/  @!P1 LEA.HI.X R3, R16, R3, R17, 0x2, P3 ;  /* 0x0000000310039211 */ /* 0x000fca00018f1411 */
[----:B------:R-:W3:Y:S01]  /*0f50*/  @!P1 LDG.E R2, desc[UR8][R2.64+0x4] ;  /* 0x0000040802029981 */ /* 0x000ee2000c1e1900 */
[----:B------:R-:W-:-:S05]  /*0f60*/  LEA R16, R13, R10, 0x2 ;  /* 0x0000000a0d107211 */ /* 0x000fca00078e10ff */
[----:B------:R-:W2:Y:S04]  /*0f70*/  @!P0 LDS R13, [R16] ;  /* 0x00000000100d8984 */ /* 0x000ea80000000800 */
[----:B------:R-:W3:Y:S01]  /*0f80*/  @!P1 LDS R15, [R16+0x4] ;  /* 0x00000400100f9984 */ /* 0x000ee20000000800 */
[----:B------:R-:W-:Y:S01]  /*0f90*/  UIADD3 UR4, UPT, UPT, UR4, 0x2, URZ ;  /* 0x0000000204047890 */ /* 0x000fe2000fffe0ff */
[----:B--2---:R-:W-:-:S04]  /*0fa0*/  @!P0 FFMA R6, R5, R13, R6 ;  /* 0x0000000d05068223 */ /* 0x004fc80000000006 */
[----:B---3--:R-:W-:-:S07]  /*0fb0*/  @!P1 FFMA R6, R15, R2, R6 ;  /* 0x000000020f069223 */ /* 0x008fce0000000006 */
.L_x_11:
[----:B------:R-:W-:Y:S05]  /*0fc0*/  BRA.U !UP2, `(.L_x_9) ;  /* 0x000000010a387547 */ /* 0x000fea000b800000 */
[----:B------:R-:W0:Y:S01]  /*0fd0*/  LDCU.64 UR12, c[0x0][0x398] ;  /* 0x00007300ff0c77ac */ /* 0x000e220008000a00 */
[----:B------:R-:W-:Y:S01]  /*0fe0*/  VIADD R13, R8, UR4 ;  /* 0x00000004080d7c36 */ /* 0x000fe20008000000 */
[----:B------:R-:W-:Y:S04]  /*0ff0*/  BSSY.RECONVERGENT B0, `(.L_x_9) ;  /* 0x000000b000007945 */ /* 0x000fe80003800200 */
[----:B0-----:R-:W-:-:S04]  /*1000*/  ISETP.GE.AND P0, PT, R13, UR13, PT ;  /* 0x0000000d0d007c0c */ /* 0x001fc8000bf06270 */
[----:B------:R-:W-:-:S13]  /*1010*/  ISETP.GE.OR P0, PT, R14, UR12, P0 ;  /* 0x0000000c0e007c0c */ /* 0x000fda0008706670 */
[----:B------:R-:W-:Y:S05]  /*1020*/  @P0 BRA `(.L_x_12) ;  /* 0x00000000001c0947 */ /* 0x000fea0003800000 */
[----:B---3--:R-:W0:Y:S01]  /*1030*/  LDC.64 R2, c[0x0][0x388] ;  /* 0x0000e200ff027b82 */ /* 0x008e220000000a00 */
[----:B------:R-:W-:-:S05]  /*1040*/  IADD3 R5, PT, PT, R12, UR4, RZ ;  /* 0x000000040c057c10 */ /* 0x000fca000fffe0ff */
[----:B0-----:R-:W-:-:S06]  /*1050*/  IMAD.WIDE.U32 R2, R5, 0x4, R2 ;  /* 0x0000000405027825 */ /* 0x001fcc00078e0002 */
[----:B------:R-:W3:Y:S01]  /*1060*/  LDG.E R2, desc[UR8][R2.64] ;  /* 0x0000000802027981 */ /* 0x000ee2000c1e1900 */
[----:B------:R-:W-:-:S05]  /*1070*/  IMAD R10, R13, 0x4, R10 ;  /* 0x000000040d0a7824 */ /* 0x000fca00078e020a */
[----:B------:R-:W3:Y:S02]  /*1080*/  LDS R5, [R10] ;  /* 0x000000000a057984 */ /* 0x000ee40000000800 */
[----:B---3--:R-:W-:-:S07]  /*1090*/  FFMA R6, R5, R2, R6 ;  /* 0x0000000205067223 */ /* 0x008fce0000000006 */
.L_x_12:
[----:B------:R-:W-:Y:S05]  /*10a0*/  BSYNC.RECONVERGENT B0 ;  /* 0x0000000000007941 */ /* 0x000fea0003800200 */
.L_x_9:
[----:B------:R-:W-:Y:S05]  /*10b0*/  @P2 BRA `(.L_x_13) ;  /* 0xfffffff400b82947 */ /* 0x000fea000383ffff */
.L_x_6:
[----:B---3--:R-:W3:Y:S02]  /*10c0*/  LDC.64 R2, c[0x0][0x390] ;  /* 0x0000e400ff027b82 */ /* 0x008ee40000000a00 */
[----:B---3--:R-:W-:-:S05]  /*10d0*/  IMAD.WIDE R2, R9, 0x4, R2 ;  /* 0x0000000409027825 */ /* 0x008fca00078e0202 */
[----:B------:R-:W-:Y:S01]  /*10e0*/  STG.E desc[UR8][R2.64], R6 ;  /* 0x0000000602007986 */ /* 0x000fe2000c101908 */
[----:B------:R-:W-:Y:S05]  /*10f0*/  EXIT ;  /* 0x000000000000794d */ /* 0x000fea0003800000 */
.L_x_14:
[----:B------:R-:W-:-:S00]  /*1100*/  BRA `(.L_x_14) ;  /* 0xfffffffc00fc7947 */ /* 0x000fc0000383ffff */
[----:B------:R-:W-:-:S00]  /*1110*/  NOP ;  /* 0x0000000000007918 */ /* 0x000fc00000000000 */
        /* <DEDUP_REMOVED lines=14> */
.L_x_33:


//--------------------- .text._Z16conv_cmem_kernelPfS_iii --------------------------
	.section	.text._Z16conv_cmem_kernelPfS_iii,"ax",@progbits
	.align	128
        .global         _Z16conv_cmem_kernelPfS_iii
        .type           _Z16conv_cmem_kernelPfS_iii,@function
        .size           _Z16conv_cmem_kernelPfS_iii,(.L_x_34 - _Z16conv_cmem_kernelPfS_iii)
        .other          _Z16conv_cmem_kernelPfS_iii,@"STO_CUDA_ENTRY STV_DEFAULT"
_Z16conv_cmem_kernelPfS_iii:
.text._Z16conv_cmem_kernelPfS_iii:
[----:B------:R-:W-:Y:S01]  /*0000*/  LDC R1, c[0x0][0x37c] ;  /* 0x0000df00ff017b82 */ /* 0x000fe20000000800 */
[----:B------:R-:W0:Y:S01]  /*0010*/  S2R R0, SR_CTAID.X ;  /* 0x0000000000007919 */ /* 0x000e220000002500 */
[----:B------:R-:W1:Y:S01]  /*0020*/  LDCU UR5, c[0x0][0x398] ;  /* 0x00007300ff0577ac */ /* 0x000e620008000800 */
[----:B------:R-:W0:Y:S01]  /*0030*/  S2R R3, SR_TID.X ;  /* 0x0000000000037919 */ /* 0x000e220000002100 */
[----:B------:R-:W0:Y:S01]  /*0040*/  LDCU UR4, c[0x0][0x360] ;  /* 0x00006c00ff0477ac */ /* 0x000e220008000800 */
[----:B------:R-:W2:Y:S01]  /*0050*/  S2R R2, SR_CTAID.Y ;  /* 0x0000000000027919 */ /* 0x000ea20000002600 */
[----:B------:R-:W2:Y:S01]  /*0060*/  LDCU UR6, c[0x0][0x364] ;  /* 0x00006c80ff0677ac */ /* 0x000ea20008000800 */
[----:B------:R-:W2:Y:S01]  /*0070*/  S2R R5, SR_TID.Y ;  /* 0x0000000000057919 */ /* 0x000ea20000002200 */
[----:B------:R-:W3:Y:S01]  /*0080*/  LDCU.64 UR10, c[0x0][0x358] ;  /* 0x00006b00ff0a77ac */ /* 0x000ee20008000a00 */
[----:B-1----:R-:W-:Y:S01]  /*0090*/  UISETP.GE.AND UP0, UPT, UR5, 0x1, UPT ;  /* 0x000000010500788c */ /* 0x002fe2000bf06270 */
[----:B0-----:R-:W-:-:S02]  /*00a0*/  IMAD R0, R0, UR4, R3 ;  /* 0x0000000400007c24 */ /* 0x001fc4000f8e0203 */
[----:B--2---:R-:W-:Y:S02]  /*00b0*/  IMAD R3, R2, UR6, R5 ;  /* 0x0000000602037c24 */ /* 0x004fe4000f8e0205 */
[----:B------:R-:W-:-:S04]  /*00c0*/  IMAD.MOV.U32 R2, RZ, RZ, RZ ;  /* 0x000000ffff027224 */ /* 0x000fc800078e00ff */
[----:B---3--:R-:W-:Y:S05]  /*00d0*/  BRA.U !UP0, `(.L_x_15) ;  /* 0x0000000d08147547 */ /* 0x008fea000b800000 */
[----:B------:R-:W-:Y:S01]  /*00e0*/  ULEA.HI UR4, UR5, UR5, URZ, 0x1 ;  /* 0x0000000505047291 */ /* 0x000fe2000f8f08ff */
[----:B------:R-:W-:Y:S01]  /*00f0*/  IMAD.MOV.U32 R2, RZ, RZ, RZ ;  /* 0x000000ffff027224 */ /* 0x000fe200078e00ff */
[----:B------:R-:W-:Y:S02]  /*0100*/  ULOP3.LUT UR7, UR5, 0x7, URZ, 0xc0, !UPT ;  /* 0x0000000705077892 */ /* 0x000fe4000f8ec0ff */
[----:B------:R-:W-:Y:S02]  /*0110*/  USHF.R.S32.HI UR4, URZ, 0x1, UR4 ;  /* 0x00000001ff047899 */ /* 0x000fe40008011404 */
[----:B------:R-:W-:Y:S02]  /*0120*/  UIADD3 UR6, UPT, UPT, UR7, -0x1, URZ ;  /* 0xffffffff07067890 */ /* 0x000fe4000fffe0ff */
[----:B------:R-:W-:Y:S02]  /*0130*/  ULOP3.LUT UR8, UR5, 0x3, URZ, 0xc0, !UPT ;  /* 0x0000000305087892 */ /* 0x000fe4000f8ec0ff */
[----:B------:R-:W-:Y:S01]  /*0140*/  VIADD R4, R3, -UR4 ;  /* 0x8000000403047c36 */ /* 0x000fe20008000000 */
[----:B------:R-:W-:Y:S01]  /*0150*/  ULOP3.LUT UR5, UR5, 0x7ffffff8, URZ, 0xc0, !UPT ;  /* 0x7ffffff805057892 */ /* 0x000fe2000f8ec0ff */
[----:B------:R-:W-:Y:S01]  /*0160*/  VIADD R14, R0, -UR4 ;  /* 0x80000004000e7c36 */ /* 0x000fe20008000000 */
[----:B------:R-:W-:-:S02]  /*0170*/  UISETP.GE.U32.AND UP1, UPT, UR6, 0x3, UPT ;  /* 0x000000030600788c */ /* 0x000fc4000bf26070 */
[----:B------:R-:W-:Y:S01]  /*0180*/  SHF.R.S32.HI R5, RZ, 0x1f, R4 ;  /* 0x0000001fff057819 */ /* 0x000fe20000011404 */
[----:B------:R-:W-:-:S08]  /*0190*/  UMOV UR4, URZ ;  /* 0x000000ff00047c82 */ /* 0x000fd00008000000 */
.L_x_22:
[----:B------:R-:W0:Y:S01]  /*01a0*/  LDCU UR6, c[0x0][0x398] ;  /* 0x00007300ff0677ac */ /* 0x000e220008000800 */
[----:B------:R-:W-:Y:S02]  /*01b0*/  VIADD R7, R14, UR4 ;  /* 0x000000040e077c36 */ /* 0x000fe40008000000 */
[----:B------:R-:W-:Y:S01]  /*01c0*/  IMAD.MOV.U32 R9, RZ, RZ, RZ ;  /* 0x000000ffff097224 */ /* 0x000fe200078e00ff */
[----:B------:R-:W1:Y:S01]  /*01d0*/  LDCU.64 UR12, c[0x0][0x390] ;  /* 0x00007200ff0c77ac */ /* 0x000e620008000a00 */
[----:B0-----:R-:W-:Y:S02]  /*01e0*/  UISETP.GE.U32.AND UP2, UPT, UR6, 0x8, UPT ;  /* 0x000000080600788c */ /* 0x001fe4000bf46070 */
[----:B------:R-:W-:Y:S01]  /*01f0*/  UIMAD UR9, UR4, UR6, URZ ;  /* 0x00000006040972a4 */ /* 0x000fe2000f8e02ff */
[----:B-1----:R-:W-:Y:S01]  /*0200*/  ISETP.GE.AND P0, PT, R7, UR12, PT ;  /* 0x0000000c07007c0c */ /* 0x002fe2000bf06270 */
[----:B------:R-:W-:-:S03]  /*0210*/  UIADD3 UR4, UPT, UPT, UR4, 0x1, URZ ;  /* 0x0000000104047890 */ /* 0x000fc6000fffe0ff */
[C---:B------:R-:W-:Y:S01]  /*0220*/  ISETP.GT.AND P0, PT, R7.reuse, -0x1, !P0 ;  /* 0xffffffff0700780c */ /* 0x040fe20004704270 */
[----:B------:R-:W-:Y:S01]  /*0230*/  IMAD R7, R7, UR13, RZ ;  /* 0x0000000d07077c24 */ /* 0x000fe2000f8e02ff */
[----:B------:R-:W-:Y:S01]  /*0240*/  UISETP.NE.AND UP0, UPT, UR4, UR6, UPT ;  /* 0x000000060400728c */ /* 0x000fe2000bf05270 */
[----:B------:R-:W-:Y:S10]  /*0250*/  BRA.U !UP2, `(.L_x_16) ;  /* 0x000000050a347547 */ /* 0x000ff4000b800000 */
[----:B------:R-:W-:Y:S01]  /*0260*/  IMAD.MOV.U32 R11, RZ, RZ, RZ ;  /* 0x000000ffff0b7224 */ /* 0x000fe200078e00ff */
[----:B------:R-:W0:Y:S01]  /*0270*/  LDCU UR6, c[0x0][0x394] ;  /* 0x00007280ff0677ac */ /* 0x000e220008000800 */
[----:B------:R-:W1:Y:S05]  /*0280*/  LDCU.64 UR14, c[0x0][0x380] ;  /* 0x00007000ff0e77ac */ /* 0x000e6a0008000a00 */
.L_x_17:
[----:B------:R-:W-:Y:S01]  /*0290*/  IMAD.IADD R10, R4, 0x1, R11 ;  /* 0x00000001040a7824 */ /* 0x000fe200078e020b */
[----:B0-----:R-:W-:Y:S01]  /*02a0*/  UMOV UR13, UR6 ;  /* 0x00000006000d7c82 */ /* 0x001fe20008000000 */
[----:B------:R-:W-:Y:S02]  /*02b0*/  SHF.R.S32.HI R5, RZ, 0x1f, R4 ;  /* 0x0000001fff057819 */ /* 0x000fe40000011404 */
[C---:B------:R-:W-:Y:S01]  /*02c0*/  VIADD R6, R10.reuse, 0x1 ;  /* 0x000000010a067836 */ /* 0x040fe20000000000 */
[C---:B------:R-:W-:Y:S02]  /*02d0*/  ISETP.GE.AND P3, PT, R10.reuse, UR13, PT ;  /* 0x0000000d0a007c0c */ /* 0x040fe4000bf66270 */
[----:B------:R-:W-:Y:S02]  /*02e0*/  SHF.R.S32.HI R8, RZ, 0x1f, R7 ;  /* 0x0000001fff087819 */ /* 0x000fe40000011407 */
[----:B------:R-:W-:Y:S02]  /*02f0*/  ISETP.GT.AND P3, PT, R10, -0x1, !P3 ;  /* 0xffffffff0a00780c */ /* 0x000fe40005f64270 */
[----:B------:R-:W-:-:S02]  /*0300*/  ISETP.GE.AND P1, PT, R6, UR13, PT ;  /* 0x0000000d06007c0c */ /* 0x000fc4000bf26270 */
[----:B------:R-:W-:Y:S02]  /*0310*/  PLOP3.LUT P3, PT, P0, P3, PT, 0x80, 0x8 ;  /* 0x000000000008781c */ /* 0x000fe40000767070 */
[----:B------:R-:W-:Y:S02]  /*0320*/  ISETP.GT.AND P1, PT, R6, -0x1, !P1 ;  /* 0xffffffff0600780c */ /* 0x000fe40004f24270 */
[----:B------:R-:W-:Y:S02]  /*0330*/  SHF.R.S32.HI R6, RZ, 0x1f, R11 ;  /* 0x0000001fff067819 */ /* 0x000fe4000001140b */
[----:B------:R-:W-:Y:S02]  /*0340*/  IADD3 R15, P2, P4, R7, R11, R4 ;  /* 0x0000000b070f7210 */ /* 0x000fe40007c5e004 */
[----:B------:R-:W-:Y:S02]  /*0350*/  PLOP3.LUT P1, PT, P0, P1, PT, 0x80, 0x8 ;  /* 0x000000000008781c */ /* 0x000fe40000723070 */
[----:B------:R-:W-:-:S02]  /*0360*/  IADD3.X R6, PT, PT, R8, R6, R5, P2, P4 ;  /* 0x0000000608067210 */ /* 0x000fc400017e8405 */
[----:B-1----:R-:W-:Y:S01]  /*0370*/  LEA R8, P2, R15, UR14, 0x2 ;  /* 0x0000000e0f087c11 */ /* 0x002fe2000f8410ff */
[----:B------:R-:W0:Y:S01]  /*0380*/  @P3 LDC.64 R12, c[0x0][0x380] ;  /* 0x0000e000ff0c3b82 */ /* 0x000e220000000a00 */
[----:B------:R-:W-:-:S04]  /*0390*/  @P3 IMAD.IADD R9, R7, 0x1, R10 ;  /* 0x0000000107093824 */ /* 0x000fc800078e020a */
[----:B0-----:R-:W-:Y:S01]  /*03a0*/  @P3 IMAD.WIDE R12, R9, 0x4, R12 ;  /* 0x00000004090c3825 */ /* 0x001fe200078e020c */
[----:B------:R-:W-:-:S05]  /*03b0*/  LEA.HI.X R9, R15, UR15, R6, 0x2, P2 ;  /* 0x0000000f0f097c11 */ /* 0x000fca00090f1406 */
[----:B------:R0:W2:Y:S04]  /*03c0*/  @P3 LDG.E R13, desc[UR10][R12.64] ;  /* 0x0000000a0c0d3981 */ /* 0x0000a8000c1e1900 */
[----:B------:R-:W3:Y:S01]  /*03d0*/  @P1 LDG.E R17, desc[UR10][R8.64+0x4] ;  /* 0x0000040a08111981 */ /* 0x000ee2000c1e1900 */
[----:B------:R-:W-:Y:S02]  /*03e0*/  VIADD R6, R11, UR9 ;  /* 0x000000090b067c36 */ /* 0x000fe40008000000 */
[----:B------:R-:W-:Y:S02]  /*03f0*/  VIADD R18, R10, 0x2 ;  /* 0x000000020a127836 */ /* 0x000fe40000000000 */
[C---:B------:R-:W-:Y:S02]  /*0400*/  @P3 IMAD.SHL.U32 R15, R6.reuse, 0x4, RZ ;  /* 0x00000004060f3824 */ /* 0x040fe400078e00ff */
[----:B------:R-:W-:Y:S01]  /*0410*/  IMAD.SHL.U32 R6, R6, 0x4, RZ ;  /* 0x0000000406067824 */ /* 0x000fe200078e00ff */
[----:B------:R-:W-:Y:S01]  /*0420*/  ISETP.GE.AND P2, PT, R18, UR13, PT ;  /* 0x0000000d12007c0c */ /* 0x000fe2000bf46270 */
[----:B------:R-:W-:-:S02]  /*0430*/  VIADD R19, R10, 0x3 ;  /* 0x000000030a137836 */ /* 0x000fc40000000000 */
[----:B------:R-:W2:Y:S01]  /*0440*/  @P3 LDC R15, c[0x3][R15] ;  /* 0x00c000000f0f3b82 */ /* 0x000ea20000000800 */
[----:B------:R-:W-:Y:S01]  /*0450*/  VIADD R20, R10, 0x4 ;  /* 0x000000040a147836 */ /* 0x000fe20000000000 */
[----:B------:R-:W-:Y:S01]  /*0460*/  ISETP.GT.AND P2, PT, R18, -0x1, !P2 ;  /* 0xffffffff1200780c */ /* 0x000fe20005744270 */
[C---:B0-----:R-:W-:Y:S01]  /*0470*/  VIADD R12, R10.reuse, 0x5 ;  /* 0x000000050a0c7836 */ /* 0x041fe20000000000 */
[C---:B------:R-:W-:Y:S01]  /*0480*/  ISETP.GE.AND P6, PT, R19.reuse, UR13, PT ;  /* 0x0000000d13007c0c */ /* 0x040fe2000bfc6270 */
[----:B------:R-:W-:Y:S01]  /*0490*/  VIADD R18, R10, 0x6 ;  /* 0x000000060a127836 */ /* 0x000fe20000000000 */
[----:B------:R-:W-:Y:S01]  /*04a0*/  ISETP.GE.AND P5, PT, R20, UR13, PT ;  /* 0x0000000d14007c0c */ /* 0x000fe2000bfa6270 */
[----:B------:R-:W-:Y:S01]  /*04b0*/  VIADD R10, R10, 0x7 ;  /* 0x000000070a0a7836 */ /* 0x000fe20000000000 */
[----:B------:R-:W3:Y:S01]  /*04c0*/  @P1 LDC R16, c[0x3][R6+0x4] ;  /* 0x00c0010006101b82 */ /* 0x000ee20000000800 */
[----:B------:R-:W-:Y:S02]  /*04d0*/  ISETP.GT.AND P6, PT, R19, -0x1, !P6 ;  /* 0xffffffff1300780c */ /* 0x000fe400077c4270 */
[----:B------:R-:W-:-:S02]  /*04e0*/  PLOP3.LUT P2, PT, P0, P2, PT, 0x80, 0x8 ;  /* 0x000000000008781c */ /* 0x000fc40000745070 */
[----:B------:R-:W-:Y:S02]  /*04f0*/  ISETP.GT.AND P5, PT, R20, -0x1, !P5 ;  /* 0xffffffff1400780c */ /* 0x000fe40006fa4270 */
[C---:B------:R-:W-:Y:S02]  /*0500*/  ISETP.GE.AND P4, PT, R12.reuse, UR13, PT ;  /* 0x0000000d0c007c0c */ /* 0x040fe4000bf86270 */
[----:B------:R-:W-:Y:S02]  /*0510*/  PLOP3.LUT P5, PT, P0, P5, PT, 0x80, 0x8 ;  /* 0x000000000008781c */ /* 0x000fe400007ab070 */
[----:B------:R-:W-:-:S04]  /*0520*/  ISETP.GT.AND P4, PT, R12, -0x1, !P4 ;  /* 0xffffffff0c00780c */ /* 0x000fc80006784270 */
[----:B------:R-:W-:-:S13]  /*0530*/  PLOP3.LUT P4, PT, P0, P4, PT, 0x80, 0x8 ;  /* 0x000000000008781c */ /* 0x000fda0000789070 */
[----:B------:R-:W4:Y:S01]  /*0540*/  @P4 LDG.E R19, desc[UR10][R8.64+0x14] ;  /* 0x0000140a08134981 */ /* 0x000f22000c1e1900 */
[----:B--2---:R-:W-:Y:S01]  /*0550*/  @P3 FFMA R2, R13, R15, R2 ;  /* 0x0000000f0d023223 */ /* 0x004fe20000000002 */
[----:B------:R-:W-:Y:S02]  /*0560*/  PLOP3.LUT P3, PT, P0, P6, PT, 0x80, 0x8 ;  /* 0x000000000008781c */ /* 0x000fe4000076d070 */
[----:B------:R-:W2:Y:S01]  /*0570*/  @P2 LDG.E R13, desc[UR10][R8.64+0x8] ;  /* 0x0000080a080d2981 */ /* 0x000ea2000c1e1900 */
[----:B------:R-:W-:Y:S01]  /*0580*/  ISETP.GE.AND P6, PT, R18, UR13, PT ;  /* 0x0000000d12007c0c */ /* 0x000fe2000bfc6270 */
[----:B---3--:R-:W-:Y:S01]  /*0590*/  @P1 FFMA R2, R17, R16, R2 ;  /* 0x0000001011021223 */ /* 0x008fe20000000002 */
[----:B------:R-:W-:Y:S01]  /*05a0*/  ISETP.GE.AND P1, PT, R10, UR13, PT ;  /* 0x0000000d0a007c0c */ /* 0x000fe2000bf26270 */
[----:B------:R-:W3:Y:S01]  /*05b0*/  @P5 LDG.E R17, desc[UR10][R8.64+0x10] ;  /* 0x0000100a08115981 */ /* 0x000ee2000c1e1900 */
[----:B------:R-:W-:Y:S02]  /*05c0*/  ISETP.GT.AND P6, PT, R18, -0x1, !P6 ;  /* 0xffffffff1200780c */ /* 0x000fe400077c4270 */
[----:B------:R-:W-:-:S02]  /*05d0*/  ISETP.GT.AND P1, PT, R10, -0x1, !P1 ;  /* 0xffffffff0a00780c */ /* 0x000fc40004f24270 */
[----:B------:R-:W-:Y:S02]  /*05e0*/  PLOP3.LUT P6, PT, P0, P6, PT, 0x80, 0x8 ;  /* 0x000000000008781c */ /* 0x000fe400007cd070 */
[----:B------:R-:W5:Y:S01]  /*05f0*/  @P3 LDG.E R15, desc[UR10][R8.64+0xc] ;  /* 0x00000c0a080f3981 */ /* 0x000f62000c1e1900 */
[----:B------:R-:W-:-:S10]  /*0600*/  PLOP3.LUT P1, PT, P0, P1, PT, 0x80, 0x8 ;  /* 0x000000000008781c */ /* 0x000fd40000723070 */
[----:B------:R-:W4:Y:S04]  /*0610*/  @P6 LDG.E R21, desc[UR10][R8.64+0x18] ;  /* 0x0000180a08156981 */ /* 0x000f28000c1e1900 */
[----:B------:R-:W4:Y:S01]  /*0620*/  @P1 LDG.E R23, desc[UR10][R8.64+0x1c] ;  /* 0x00001c0a08171981 */ /* 0x000f22000c1e1900 */
[----:B------:R-:W2:Y:S08]  /*0630*/  @P2 LDC R10, c[0x3][R6+0x8] ;  /* 0x00c00200060a2b82 */ /* 0x000eb00000000800 */
[----:B------:R-:W5:Y:S08]  /*0640*/  @P3 LDC R12, c[0x3][R6+0xc] ;  /* 0x00c00300060c3b82 */ /* 0x000f700000000800 */
[----:B------:R-:W3:Y:S08]  /*0650*/  @P5 LDC R16, c[0x3][R6+0x10] ;  /* 0x00c0040006105b82 */ /* 0x000ef00000000800 */
[----:B------:R-:W4:Y:S08]  /*0660*/  @P4 LDC R18, c[0x3][R6+0x14] ;  /* 0x00c0050006124b82 */ /* 0x000f300000000800 */
[----:B------:R-:W0:Y:S01]  /*0670*/  @P6 LDC R20, c[0x3][R6+0x18] ;  /* 0x00c0060006146b82 */ /* 0x000e220000000800 */
[----:B------:R-:W-:-:S07]  /*0680*/  VIADD R11, R11, 0x8 ;  /* 0x000000080b0b7836 */ /* 0x000fce0000000000 */
[----:B------:R-:W1:Y:S01]  /*0690*/  @P1 LDC R22, c[0x3][R6+0x1c] ;  /* 0x00c0070006161b82 */ /* 0x000e620000000800 */
[----:B--2---:R-:W-:Y:S01]  /*06a0*/  @P2 FFMA R2, R13, R10, R2 ;  /* 0x0000000a0d022223 */ /* 0x004fe20000000002 */
[----:B------:R-:W-:-:S03]  /*06b0*/  ISETP.NE.AND P2, PT, R11, UR5, PT ;  /* 0x000000050b007c0c */ /* 0x000fc6000bf45270 */
[----:B-----5:R-:W-:-:S04]  /*06c0*/  @P3 FFMA R2, R15, R12, R2 ;  /* 0x0000000c0f023223 */ /* 0x020fc80000000002 */
[----:B---3--:R-:W-:-:S04]  /*06d0*/  @P5 FFMA R2, R17, R16, R2 ;  /* 0x0000001011025223 */ /* 0x008fc80000000002 */
[----:B----4-:R-:W-:-:S04]  /*06e0*/  @P4 FFMA R2, R19, R18, R2 ;  /* 0x0000001213024223 */ /* 0x010fc80000000002 */
[----:B0-----:R-:W-:-:S04]  /*06f0*/  @P6 FFMA R2, R21, R20, R2 ;  /* 0x0000001415026223 */ /* 0x001fc80000000002 */
[----:B-1----:R-:W-:Y:S01]  /*0700*/  @P1 FFMA R2, R23, R22, R2 ;  /* 0x0000001617021223 */ /* 0x002fe20000000002 */
[----:B------:R-:W-:Y:S06]  /*0710*/  @P2 BRA `(.L_x_17) ;  /* 0xfffffff800dc2947 */ /* 0x000fec000383ffff */
[----:B------:R-:W-:-:S07]  /*0720*/  IMAD.U32 R9, RZ, RZ, UR5 ;  /* 0x00000005ff097e24 */ /* 0x000fce000f8e00ff */
.L_x_16:
[----:B------:R-:W-:-:S09]  /*0730*/  UISETP.NE.AND UP2, UPT, UR7, URZ, UPT ;  /* 0x000000ff0700728c */ /* 0x000fd2000bf45270 */
[----:B------:R-:W-:Y:S05]  /*0740*/  BRA.U !UP2, `(.L_x_18) ;  /* 0x000000050a747547 */ /* 0x000fea000b800000 */
[----:B------:R-:W-:Y:S01]  /*0750*/  UISETP.NE.AND UP2, UPT, UR8, URZ, UPT ;  /* 0x000000ff0800728c */ /* 0x000fe2000bf45270 */
[----:B------:R-:W-:Y:S10]  /*0760*/  BRA.U !UP1, `(.L_x_19) ;  /* 0x0000000109a47547 */ /* 0x000ff4000b800000 */
[----:B------:R-:W-:Y:S01]  /*0770*/  IMAD.IADD R6, R4, 0x1, R9 ;  /* 0x0000000104067824 */ /* 0x000fe200078e0209 */
[----:B------:R-:W0:Y:S03]  /*0780*/  LDCU.64 UR14, c[0x0][0x380] ;  /* 0x00007000ff0e77ac */ /* 0x000e260008000a00 */
[C---:B------:R-:W-:Y:S01]  /*0790*/  VIADD R8, R6.reuse, 0x1 ;  /* 0x0000000106087836 */ /* 0x040fe20000000000 */
[C---:B------:R-:W-:Y:S01]  /*07a0*/  ISETP.GE.AND P1, PT, R6.reuse, UR13, PT ;  /* 0x0000000d06007c0c */ /* 0x040fe2000bf26270 */
[C---:B------:R-:W-:Y:S02]  /*07b0*/  VIADD R12, R6.reuse, 0x2 ;  /* 0x00000002060c7836 */ /* 0x040fe40000000000 */
[C---:B------:R-:W-:Y:S01]  /*07c0*/  VIADD R15, R6.reuse, 0x3 ;  /* 0x00000003060f7836 */ /* 0x040fe20000000000 */
[----:B------:R-:W-:Y:S02]  /*07d0*/  ISETP.GT.AND P1, PT, R6, -0x1, !P1 ;  /* 0xffffffff0600780c */ /* 0x000fe40004f24270 */
[----:B------:R-:W-:-:S02]  /*07e0*/  ISETP.GE.AND P4, PT, R8, UR13, PT ;  /* 0x0000000d08007c0c */ /* 0x000fc4000bf86270 */
[----:B------:R-:W-:Y:S02]  /*07f0*/  PLOP3.LUT P1, PT, P0, P1, PT, 0x80, 0x8 ;  /* 0x000000000008781c */ /* 0x000fe40000723070 */
[----:B------:R-:W-:Y:S02]  /*0800*/  ISETP.GE.AND P2, PT, R12, UR13, PT ;  /* 0x0000000d0c007c0c */ /* 0x000fe4000bf46270 */
[----:B------:R-:W-:Y:S02]  /*0810*/  ISETP.GT.AND P4, PT, R8, -0x1, !P4 ;  /* 0xffffffff0800780c */ /* 0x000fe40006784270 */
[----:B------:R-:W-:Y:S02]  /*0820*/  SHF.R.S32.HI R8, RZ, 0x1f, R7 ;  /* 0x0000001fff087819 */ /* 0x000fe40000011407 */
[----:B------:R-:W-:Y:S02]  /*0830*/  ISETP.GT.AND P2, PT, R12, -0x1, !P2 ;  /* 0xffffffff0c00780c */ /* 0x000fe40005744270 */
[----:B------:R-:W-:-:S02]  /*0840*/  ISETP.GE.AND P3, PT, R15, UR13, PT ;  /* 0x0000000d0f007c0c */ /* 0x000fc4000bf66270 */
[----:B------:R-:W-:Y:S01]  /*0850*/  PLOP3.LUT P4, PT, P0, P4, PT, 0x80, 0x8 ;  /* 0x000000000008781c */ /* 0x000fe20000789070 */
[----:B------:R-:W1:Y:S01]  /*0860*/  @P1 LDC.64 R10, c[0x0][0x380] ;  /* 0x0000e000ff0a1b82 */ /* 0x000e620000000a00 */
[C---:B------:R-:W-:Y:S01]  /*0870*/  @P1 IMAD.IADD R13, R7.reuse, 0x1, R6 ;  /* 0x00000001070d1824 */ /* 0x040fe200078e0206 */
[----:B------:R-:W-:Y:S02]  /*0880*/  IADD3 R6, P5, P6, R7, R9, R4 ;  /* 0x0000000907067210 */ /* 0x000fe40007ebe004 */
[----:B------:R-:W-:Y:S02]  /*0890*/  ISETP.GT.AND P3, PT, R15, -0x1, !P3 ;  /* 0xffffffff0f00780c */ /* 0x000fe40005f64270 */
[----:B------:R-:W-:Y:S02]  /*08a0*/  PLOP3.LUT P2, PT, P0, P2, PT, 0x80, 0x8 ;  /* 0x000000000008781c */ /* 0x000fe40000745070 */
[----:B------:R-:W-:Y:S01]  /*08b0*/  PLOP3.LUT P3, PT, P0, P3, PT, 0x80, 0x8 ;  /* 0x000000000008781c */ /* 0x000fe20000767070 */
[----:B-1----:R-:W-:Y:S01]  /*08c0*/  @P1 IMAD.WIDE R12, R13, 0x4, R10 ;  /* 0x000000040d0c1825 */ /* 0x002fe200078e020a */
[----:B------:R-:W-:-:S02]  /*08d0*/  IADD3.X R11, PT, PT, R8, RZ, R5, P5, P6 ;  /* 0x000000ff080b7210 */ /* 0x000fc40002fec405 */
[----:B0-----:R-:W-:-:S03]  /*08e0*/  LEA R10, P5, R6, UR14, 0x2 ;  /* 0x0000000e060a7c11 */ /* 0x001fc6000f8a10ff */
[----:B------:R-:W2:Y:S01]  /*08f0*/  @P1 LDG.E R13, desc[UR10][R12.64] ;  /* 0x0000000a0c0d1981 */ /* 0x000ea2000c1e1900 */
[----:B------:R-:W-:-:S05]  /*0900*/  LEA.HI.X R11, R6, UR15, R11, 0x2, P5 ;  /* 0x0000000f060b7c11 */ /* 0x000fca000a8f140b */
[----:B------:R-:W3:Y:S04]  /*0910*/  @P4 LDG.E R15, desc[UR10][R10.64+0x4] ;  /* 0x0000040a0a0f4981 */ /* 0x000ee8000c1e1900 */
[----:B------:R-:W4:Y:S04]  /*0920*/  @P2 LDG.E R17, desc[UR10][R10.64+0x8] ;  /* 0x0000080a0a112981 */ /* 0x000f28000c1e1900 */
[----:B------:R-:W5:Y:S01]  /*0930*/  @P3 LDG.E R19, desc[UR10][R10.64+0xc] ;  /* 0x00000c0a0a133981 */ /* 0x000f62000c1e1900 */
[----:B------:R-:W-:-:S04]  /*0940*/  VIADD R6, R9, UR9 ;  /* 0x0000000909067c36 */ /* 0x000fc80008000000 */
[C---:B------:R-:W-:Y:S02]  /*0950*/  @P1 IMAD.SHL.U32 R8, R6.reuse, 0x4, RZ ;  /* 0x0000000406081824 */ /* 0x040fe400078e00ff */
[----:B------:R-:W-:-:S04]  /*0960*/  IMAD.SHL.U32 R20, R6, 0x4, RZ ;  /* 0x0000000406147824 */ /* 0x000fc800078e00ff */
[----:B------:R-:W2:Y:S08]  /*0970*/  @P1 LDC R8, c[0x3][R8] ;  /* 0x00c0000008081b82 */ /* 0x000eb00000000800 */
[----:B------:R-:W3:Y:S08]  /*0980*/  @P4 LDC R6, c[0x3][R20+0x4] ;  /* 0x00c0010014064b82 */ /* 0x000ef00000000800 */
[----:B------:R-:W4:Y:S08]  /*0990*/  @P2 LDC R16, c[0x3][R20+0x8] ;  /* 0x00c0020014102b82 */ /* 0x000f300000000800 */
[----:B------:R-:W5:Y:S01]  /*09a0*/  @P3 LDC R18, c[0x3][R20+0xc] ;  /* 0x00c0030014123b82 */ /* 0x000f620000000800 */
[----:B------:R-:W-:-:S02]  /*09b0*/  VIADD R9, R9, 0x4 ;  /* 0x0000000409097836 */ /* 0x000fc40000000000 */
[----:B--2---:R-:W-:-:S04]  /*09c0*/  @P1 FFMA R2, R13, R8, R2 ;  /* 0x000000080d021223 */ /* 0x004fc80000000002 */
[----:B---3--:R-:W-:-:S04]  /*09d0*/  @P4 FFMA R2, R15, R6, R2 ;  /* 0x000000060f024223 */ /* 0x008fc80000000002 */
[----:B----4-:R-:W-:-:S04]  /*09e0*/  @P2 FFMA R2, R17, R16, R2 ;  /* 0x0000001011022223 */ /* 0x010fc80000000002 */
[----:B-----5:R-:W-:-:S07]  /*09f0*/  @P3 FFMA R2, R19, R18, R2 ;  /* 0x0000001213023223 */ /* 0x020fce0000000002 */
.L_x_19:
[----:B------:R-:W-:Y:S05]  /*0a00*/  BRA.U !UP2, `(.L_x_18) ;  /* 0x000000010ac47547 */ /* 0x000fea000b800000 */
[----:B------:R-:W0:Y:S01]  /*0a10*/  LDCU UR6, c[0x0][0x398] ;  /* 0x00007300ff0677ac */ /* 0x000e220008000800 */
[----:B------:R-:W-:Y:S02]  /*0a20*/  UISETP.NE.AND UP2, UPT, UR8, 0x1, UPT ;  /* 0x000000010800788c */ /* 0x000fe4000bf45270 */
[----:B0-----:R-:W-:-:S07]  /*0a30*/  ULOP3.LUT UP3, URZ, UR6, 0x1, URZ, 0xc0, !UPT ;  /* 0x0000000106ff7892 */ /* 0x001fce000f86c0ff */
[----:B------:R-:W-:Y:S05]  /*0a40*/  BRA.U !UP2, `(.L_x_20) ;  /* 0x000000010a747547 */ /* 0x000fea000b800000 */
[----:B------:R-:W-:-:S04]  /*0a50*/  IMAD.IADD R8, R4, 0x1, R9 ;  /* 0x0000000104087824 */ /* 0x000fc800078e0209 */
[C---:B------:R-:W-:Y:S01]  /*0a60*/  VIADD R6, R8.reuse, 0x1 ;  /* 0x0000000108067836 */ /* 0x040fe20000000000 */
[----:B------:R-:W-:-:S04]  /*0a70*/  ISETP.GE.AND P1, PT, R8, UR13, PT ;  /* 0x0000000d08007c0c */ /* 0x000fc8000bf26270 */
[----:B------:R-:W-:Y:S02]  /*0a80*/  ISETP.GE.AND P2, PT, R6, UR13, PT ;  /* 0x0000000d06007c0c */ /* 0x000fe4000bf46270 */
[----:B------:R-:W-:Y:S02]  /*0a90*/  ISETP.GT.AND P1, PT, R8, -0x1, !P1 ;  /* 0xffffffff0800780c */ /* 0x000fe40004f24270 */
[----:B------:R-:W-:Y:S02]  /*0aa0*/  ISETP.GT.AND P2, PT, R6, -0x1, !P2 ;  /* 0xffffffff0600780c */ /* 0x000fe40005744270 */
[----:B------:R-:W-:Y:S02]  /*0ab0*/  PLOP3.LUT P1, PT, P0, P1, PT, 0x80, 0x8 ;  /* 0x000000000008781c */ /* 0x000fe40000723070 */
[----:B------:R-:W-:-:S11]  /*0ac0*/  PLOP3.LUT P2, PT, P0, P2, PT, 0x80, 0x8 ;  /* 0x000000000008781c */ /* 0x000fd60000745070 */
[----:B------:R-:W0:Y:S01]  /*0ad0*/  @P1 LDC.64 R12, c[0x0][0x380] ;  /* 0x0000e000ff0c1b82 */ /* 0x000e220000000a00 */
[C---:B------:R-:W-:Y:S01]  /*0ae0*/  @P1 IMAD.IADD R15, R7.reuse, 0x1, R8 ;  /* 0x00000001070f1824 */ /* 0x040fe200078e0208 */
[----:B------:R-:W-:Y:S02]  /*0af0*/  @P2 SHF.R.S32.HI R16, RZ, 0x1f, R7 ;  /* 0x0000001fff102819 */ /* 0x000fe40000011407 */
[----:B------:R-:W-:Y:S02]  /*0b00*/  @P2 SHF.R.S32.HI R6, RZ, 0x1f, R9 ;  /* 0x0000001fff062819 */ /* 0x000fe40000011409 */
[----:B------:R-:W-:Y:S02]  /*0b10*/  @P2 IADD3 R17, P3, P4, R7, R9, R4 ;  /* 0x0000000907112210 */ /* 0x000fe40007c7e004 */
[----:B------:R-:W1:Y:S02]  /*0b20*/  @P2 LDC.64 R10, c[0x0][0x380] ;  /* 0x0000e000ff0a2b82 */ /* 0x000e640000000a00 */
[----:B------:R-:W-:Y:S01]  /*0b30*/  @P2 IADD3.X R6, PT, PT, R16, R6, R5, P3, P4 ;  /* 0x0000000610062210 */ /* 0x000fe20001fe8405 */
[----:B0-----:R-:W-:-:S06]  /*0b40*/  @P1 IMAD.WIDE R12, R15, 0x4, R12 ;  /* 0x000000040f0c1825 */ /* 0x001fcc00078e020c */
[----:B------:R-:W2:Y:S01]  /*0b50*/  @P1 LDG.E R13, desc[UR10][R12.64] ;  /* 0x0000000a0c0d1981 */ /* 0x000ea2000c1e1900 */
[----:B-1----:R-:W-:-:S04]  /*0b60*/  @P2 LEA R10, P3, R17, R10, 0x2 ;  /* 0x0000000a110a2211 */ /* 0x002fc800078610ff */
[----:B------:R-:W-:-:S06]  /*0b70*/  @P2 LEA.HI.X R11, R17, R11, R6, 0x2, P3 ;  /* 0x0000000b110b2211 */ /* 0x000fcc00018f1406 */
[----:B------:R-:W3:Y:S01]  /*0b80*/  @P2 LDG.E R11, desc[UR10][R10.64+0x4] ;  /* 0x0000040a0a0b2981 */ /* 0x000ee2000c1e1900 */
[----:B------:R-:W-:-:S04]  /*0b90*/  @P1 VIADD R6, R9, UR9 ;  /* 0x0000000909061c36 */ /* 0x000fc80008000000 */
[----:B------:R-:W-:Y:S02]  /*0ba0*/  @P1 IMAD.SHL.U32 R8, R6, 0x4, RZ ;  /* 0x0000000406081824 */ /* 0x000fe400078e00ff */
[----:B------:R-:W-:Y:S02]  /*0bb0*/  @P2 VIADD R6, R9, UR9 ;  /* 0x0000000909062c36 */ /* 0x000fe40008000000 */
[----:B------:R-:W2:Y:S02]  /*0bc0*/  @P1 LDC R15, c[0x3][R8] ;  /* 0x00c00000080f1b82 */ /* 0x000ea40000000800 */
[----:B------:R-:W-:-:S06]  /*0bd0*/  @P2 IMAD.SHL.U32 R6, R6, 0x4, RZ ;  /* 0x0000000406062824 */ /* 0x000fcc00078e00ff */
[----:B------:R-:W3:Y:S01]  /*0be0*/  @P2 LDC R6, c[0x3][R6+0x4] ;  /* 0x00c0010006062b82 */ /* 0x000ee20000000800 */
[----:B------:R-:W-:Y:S02]  /*0bf0*/  VIADD R9, R9, 0x2 ;  /* 0x0000000209097836 */ /* 0x000fe40000000000 */
[----:B--2---:R-:W-:-:S04]  /*0c00*/  @P1 FFMA R2, R15, R13, R2 ;  /* 0x0000000d0f021223 */ /* 0x004fc80000000002 */
[----:B---3--:R-:W-:-:S07]  /*0c10*/  @P2 FFMA R2, R11, R6, R2 ;  /* 0x000000060b022223 */ /* 0x008fce0000000002 */
.L_x_20:
[----:B------:R-:W-:Y:S05]  /*0c20*/  BRA.U !UP3, `(.L_x_18) ;  /* 0x000000010b3c7547 */ /* 0x000fea000b800000 */
[----:B------:R-:W-:Y:S01]  /*0c30*/  IMAD.IADD R6, R4, 0x1, R9 ;  /* 0x0000000104067824 */ /* 0x000fe200078e0209 */
[----:B------:R-:W-:Y:S04]  /*0c40*/  BSSY.RECONVERGENT B0, `(.L_x_18) ;  /* 0x000000d000007945 */ /* 0x000fe80003800200 */
[----:B------:R-:W-:-:S04]  /*0c50*/  ISETP.GE.AND P1, PT, R6, UR13, PT ;  /* 0x0000000d06007c0c */ /* 0x000fc8000bf26270 */
[----:B------:R-:W-:-:S04]  /*0c60*/  ISETP.GT.AND P1, PT, R6, -0x1, !P1 ;  /* 0xffffffff0600780c */ /* 0x000fc80004f24270 */
[----:B------:R-:W-:-:S13]  /*0c70*/  PLOP3.LUT P1, PT, P0, P1, PT, 0x80, 0x8 ;  /* 0x000000000008781c */ /* 0x000fda0000723070 */
[----:B------:R-:W-:Y:S05]  /*0c80*/  @!P1 BRA `(.L_x_21) ;  /* 0x0000000000209947 */ /* 0x000fea0003800000 */
[----:B------:R-:W0:Y:S01]  /*0c90*/  LDC.64 R10, c[0x0][0x380] ;  /* 0x0000e000ff0a7b82 */ /* 0x000e220000000a00 */
[----:B------:R-:W-:-:S04]  /*0ca0*/  IMAD.IADD R7, R7, 0x1, R6 ;  /* 0x0000000107077824 */ /* 0x000fc800078e0206 */
[----:B0-----:R-:W-:-:S06]  /*0cb0*/  IMAD.WIDE R6, R7, 0x4, R10 ;  /* 0x0000000407067825 */ /* 0x001fcc00078e020a */
[----:B------:R-:W2:Y:S01]  /*0cc0*/  LDG.E R7, desc[UR10][R6.64] ;  /* 0x0000000a06077981 */ /* 0x000ea2000c1e1900 */
[----:B------:R-:W-:-:S04]  /*0cd0*/  VIADD R9, R9, UR9 ;  /* 0x0000000909097c36 */ /* 0x000fc80008000000 */
[----:B------:R-:W-:-:S06]  /*0ce0*/  IMAD.SHL.U32 R9, R9, 0x4, RZ ;  /* 0x0000000409097824 */ /* 0x000fcc00078e00ff */
[----:B------:R-:W2:Y:S02]  /*0cf0*/  LDC R9, c[0x3][R9] ;  /* 0x00c0000009097b82 */ /* 0x000ea40000000800 */
[----:B--2---:R-:W-:-:S07]  /*0d00*/  FFMA R2, R7, R9, R2 ;  /* 0x0000000907027223 */ /* 0x004fce0000000002 */
.L_x_21:
[----:B------:R-:W-:Y:S05]  /*0d10*/  BSYNC.RECONVERGENT B0 ;  /* 0x0000000000007941 */ /* 0x000fea0003800200 */
.L_x_18:
[----:B------:R-:W-:Y:S05]  /*0d20*/  BRA.U UP0, `(.L_x_22) ;  /* 0xfffffff5001c7547 */ /* 0x000fea000b83ffff */
.L_x_15:
[----:B------:R-:W0:Y:S01]  /*0d30*/  LDC.64 R4, c[0x0][0x388] ;  /* 0x0000e200ff047b82 */ /* 0x000e220000000a00 */
[----:B------:R-:W1:Y:S02]  /*0d40*/  LDCU UR6, c[0x0][0x394] ;  /* 0x00007280ff0677ac */ /* 0x000e640008000800 */
[----:B-1----:R-:W-:-:S04]  /*0d50*/  IMAD R3, R0, UR6, R3 ;  /* 0x0000000600037c24 */ /* 0x002fc8000f8e0203 */
[----:B0-----:R-:W-:-:S05]  /*0d60*/  IMAD.WIDE R4, R3, 0x4, R4 ;  /* 0x0000000403047825 */ /* 0x001fca00078e0204 */
[----:B------:R-:W-:Y:S01]  /*0d70*/  STG.E desc[UR10][R4.64], R2 ;  /* 0x0000000204007986 */ /* 0x000fe2000c10190a */
[----:B------:R-:W-:Y:S05]  /*0d80*/  EXIT ;  /* 0x000000000000794d */ /* 0x000fea0003800000 */
.L_x_23:
        /* <DEDUP_REMOVED lines=15> */
.L_x_34:


//--------------------- .text._Z10conv_naivePfS_S_iii --------------------------
	.section	.text._Z10conv_naivePfS_S_iii,"ax",@progbits
	.align	128
        .global         _Z10conv_naivePfS_S_iii
        .type           _Z10conv_naivePfS_S_iii,@function
        .size           _Z10conv_naivePfS_S_iii,(.L_x_35 - _Z10conv_naivePfS_S_iii)
        .other          _Z10conv_naivePfS_S_iii,@"STO_CUDA_ENTRY STV_DEFAULT"
_Z10conv_naivePfS_S_iii:
.text._Z10conv_naivePfS_S_iii:
[----:B------:R-:W-:Y:S01]  /*0000*/  LDC R1, c[0x0][0x37c] ;  /* 0x0000df00ff017b82 */ /* 0x000fe20000000800 */
[----:B------:R-:W0:Y:S01]  /*0010*/  S2R R0, SR_CTAID.X ;  /* 0x0000000000007919 */ /* 0x000e220000002500 */
[----:B------:R-:W1:Y:S01]  /*0020*/  LDCU UR5, c[0x0][0x3a0] ;  /* 0x00007400ff0577ac */ /* 0x000e620008000800 */
[----:B------:R-:W-:Y:S01]  /*0030*/  IMAD.MOV.U32 R6, RZ, RZ, RZ ;  /* 0x000000ffff067224 */ /* 0x000fe200078e00ff */
        /* <DEDUP_REMOVED lines=8> */
[----:B--2---:R-:W-:-:S06]  /*00c0*/  IMAD R7, R7, UR6, R2 ;  /* 0x0000000607077c24 */ /* 0x004fcc000f8e0202 */
        /* <DEDUP_REMOVED lines=13> */
.L_x_31:
        /* <DEDUP_REMOVED lines=12> */
[----:B------:R-:W0:Y:S01]  /*0260*/  LDC.64 R4, c[0x0][0x380] ;  /* 0x0000e000ff047b82 */ /* 0x000e220000000a00 */
[----:B------:R-:W-:Y:S01]  /*0270*/  IMAD.MOV.U32 R21, RZ, RZ, RZ ;  /* 0x000000ffff157224 */ /* 0x000fe200078e00ff */
[----:B------:R-:W1:Y:S06]  /*0280*/  LDCU UR6, c[0x0][0x39c] ;  /* 0x00007380ff0677ac */ /* 0x000e6c0008000800 */
[----:B------:R-:W2:Y:S02]  /*0290*/  LDC.64 R2, c[0x0][0x388] ;  /* 0x0000e200ff027b82 */ /* 0x000ea40000000a00 */
.L_x_26:
[----:B------:R-:W-:Y:S01]  /*02a0*/  IMAD.IADD R20, R8, 0x1, R21 ;  /* 0x0000000108147824 */ /* 0x000fe200078e0215 */
[----:B-1----:R-:W-:Y:S01]  /*02b0*/  UMOV UR13, UR6 ;  /* 0x00000006000d7c82 */ /* 0x002fe20008000000 */
[----:B------:R-:W1:Y:S01]  /*02c0*/  LDC.64 R16, c[0x0][0x388] ;  /* 0x0000e200ff107b82 */ /* 0x000e620000000a00 */
[----:B------:R-:W-:Y:S01]  /*02d0*/  SHF.R.S32.HI R14, RZ, 0x1f, R11 ;  /* 0x0000001fff0e7819 */ /* 0x000fe2000001140b */
[C---:B------:R-:W-:Y:S01]  /*02e0*/  VIADD R12, R20.reuse, 0x1 ;  /* 0x00000001140c7836 */ /* 0x040fe20000000000 */
[C---:B------:R-:W-:Y:S02]  /*02f0*/  ISETP.GE.AND P2, PT, R20.reuse, UR13, PT ;  /* 0x0000000d14007c0c */ /* 0x040fe4000bf46270 */
[----:B------:R-:W-:Y:S02]  /*0300*/  IADD3 R15, P1, P3, R11, R21, R8 ;  /* 0x000000150b0f7210 */ /* 0x000fe40007b3e008 */
[----:B------:R-:W-:Y:S01]  /*0310*/  ISETP.GT.AND P2, PT, R20, -0x1, !P2 ;  /* 0xffffffff1400780c */ /* 0x000fe20005744270 */
[----:B------:R-:W3:Y:S01]  /*0320*/  LDC.64 R18, c[0x0][0x380] ;  /* 0x0000e000ff127b82 */ /* 0x000ee20000000a00 */
[----:B------:R-:W-:-:S02]  /*0330*/  ISETP.GE.AND P6, PT, R12, UR13, PT ;  /* 0x0000000d0c007c0c */ /* 0x000fc4000bfc6270 */
[----:B------:R-:W-:Y:S02]  /*0340*/  PLOP3.LUT P2, PT, P0, P2, PT, 0x80, 0x8 ;  /* 0x000000000008781c */ /* 0x000fe40000745070 */
[----:B------:R-:W-:Y:S02]  /*0350*/  ISETP.GT.AND P6, PT, R12, -0x1, !P6 ;  /* 0xffffffff0c00780c */ /* 0x000fe400077c4270 */
[----:B------:R-:W-:-:S09]  /*0360*/  SHF.R.S32.HI R12, RZ, 0x1f, R21 ;  /* 0x0000001fff0c7819 */ /* 0x000fd20000011415 */
[----:B------:R-:W-:Y:S02]  /*0370*/  @P2 VIADD R13, R21, UR9 ;  /* 0x00000009150d2c36 */ /* 0x000fe40008000000 */
[----:B------:R-:W-:Y:S02]  /*0380*/  @P2 IMAD.IADD R9, R11, 0x1, R20 ;  /* 0x000000010b092824 */ /* 0x000fe400078e0214 */
[----:B-1----:R-:W-:Y:S01]  /*0390*/  @P2 IMAD.WIDE.U32 R16, R13, 0x4, R16 ;  /* 0x000000040d102825 */ /* 0x002fe200078e0010 */
[----:B------:R-:W-:-:S03]  /*03a0*/  IADD3 R13, P4, PT, R21, UR9, RZ ;  /* 0x00000009150d7c10 */ /* 0x000fc6000ff9e0ff */
[----:B---3--:R-:W-:Y:S01]  /*03b0*/  @P2 IMAD.WIDE R18, R9, 0x4, R18 ;  /* 0x0000000409122825 */ /* 0x008fe200078e0212 */
[----:B------:R-:W-:Y:S01]  /*03c0*/  SHF.R.S32.HI R9, RZ, 0x1f, R8 ;  /* 0x0000001fff097819 */ /* 0x000fe20000011408 */
[----:B------:R-:W3:Y:S04]  /*03d0*/  @P2 LDG.E R16, desc[UR10][R16.64] ;  /* 0x0000000a10102981 */ /* 0x000ee8000c1e1900 */
[----:B------:R-:W3:Y:S01]  /*03e0*/  @P2 LDG.E R23, desc[UR10][R18.64] ;  /* 0x0000000a12172981 */ /* 0x000ee2000c1e1900 */
[----:B------:R-:W-:Y:S01]  /*03f0*/  PLOP3.LUT P6, PT, P0, P6, PT, 0x80, 0x8 ;  /* 0x000000000008781c */ /* 0x000fe200007cd070 */
[----:B------:R-:W-:Y:S01]  /*0400*/  IMAD.X R24, RZ, RZ, R12, P4 ;  /* 0x000000ffff187224 */ /* 0x000fe200020e060c */
[----:B------:R-:W-:Y:S01]  /*0410*/  IADD3.X R26, PT, PT, R14, R12, R9, P1, P3 ;  /* 0x0000000c0e1a7210 */ /* 0x000fe20000fe6409 */
[----:B------:R-:W-:Y:S01]  /*0420*/  VIADD R22, R20, 0x2 ;  /* 0x0000000214167836 */ /* 0x000fe20000000000 */
[----:B0-----:R-:W-:-:S02]  /*0430*/  LEA R14, P1, R15, R4, 0x2 ;  /* 0x000000040f0e7211 */ /* 0x001fc400078210ff */
[----:B--2---:R-:W-:Y:S02]  /*0440*/  LEA R12, P3, R13, R2, 0x2 ;  /* 0x000000020d0c7211 */ /* 0x004fe400078610ff */
[----:B------:R-:W-:Y:S02]  /*0450*/  LEA.HI.X R15, R15, R5, R26, 0x2, P1 ;  /* 0x000000050f0f7211 */ /* 0x000fe400008f141a */
[----:B------:R-:W-:Y:S02]  /*0460*/  LEA.HI.X R13, R13, R3, R24, 0x2, P3 ;  /* 0x000000030d0d7211 */ /* 0x000fe400018f1418 */
[C---:B------:R-:W-:Y:S01]  /*0470*/  ISETP.GE.AND P1, PT, R22.reuse, UR13, PT ;  /* 0x0000000d16007c0c */ /* 0x040fe2000bf26270 */
[----:B------:R-:W2:Y:S03]  /*0480*/  @P6 LDG.E R25, desc[UR10][R14.64+0x4] ;  /* 0x0000040a0e196981 */ /* 0x000ea6000c1e1900 */
[----:B------:R-:W-:Y:S01]  /*0490*/  ISETP.GT.AND P1, PT, R22, -0x1, !P1 ;  /* 0xffffffff1600780c */ /* 0x000fe20004f24270 */
[----:B------:R-:W2:Y:S03]  /*04a0*/  @P6 LDG.E R18, desc[UR10][R12.64+0x4] ;  /* 0x0000040a0c126981 */ /* 0x000ea6000c1e1900 */
[----:B------:R-:W-:-:S13]  /*04b0*/  PLOP3.LUT P1, PT, P0, P1, PT, 0x80, 0x8 ;  /* 0x000000000008781c */ /* 0x000fda0000723070 */
[----:B------:R-:W4:Y:S04]  /*04c0*/  @P1 LDG.E R19, desc[UR10][R14.64+0x8] ;  /* 0x0000080a0e131981 */ /* 0x000f28000c1e1900 */
[----:B------:R-:W4:Y:S01]  /*04d0*/  @P1 LDG.E R17, desc[UR10][R12.64+0x8] ;  /* 0x0000080a0c111981 */ /* 0x000f22000c1e1900 */
[C---:B------:R-:W-:Y:S02]  /*04e0*/  VIADD R22, R20.reuse, 0x3 ;  /* 0x0000000314167836 */ /* 0x040fe40000000000 */
[----:B---3--:R-:W-:Y:S01]  /*04f0*/  @P2 FFMA R6, R23, R16, R6 ;  /* 0x0000001017062223 */ /* 0x008fe20000000006 */
[----:B------:R-:W-:Y:S02]  /*0500*/  VIADD R16, R20, 0x4 ;  /* 0x0000000414107836 */ /* 0x000fe40000000000 */
[----:B------:R-:W-:Y:S01]  /*0510*/  ISETP.GE.AND P2, PT, R22, UR13, PT ;  /* 0x0000000d16007c0c */ /* 0x000fe2000bf46270 */
[----:B------:R-:W-:-:S02]  /*0520*/  VIADD R23, R20, 0x5 ;  /* 0x0000000514177836 */ /* 0x000fc40000000000 */
[----:B------:R-:W-:Y:S02]  /*0530*/  ISETP.GE.AND P4, PT, R16, UR13, PT ;  /* 0x0000000d10007c0c */ /* 0x000fe4000bf86270 */
[----:B------:R-:W-:Y:S01]  /*0540*/  ISETP.GT.AND P2, PT, R22, -0x1, !P2 ;  /* 0xffffffff1600780c */ /* 0x000fe20005744270 */
[----:B------:R-:W-:Y:S01]  /*0550*/  VIADD R22, R20, 0x6 ;  /* 0x0000000614167836 */ /* 0x000fe20000000000 */
[----:B------:R-:W-:Y:S02]  /*0560*/  ISETP.GE.AND P3, PT, R23, UR13, PT ;  /* 0x0000000d17007c0c */ /* 0x000fe4000bf66270 */
[----:B------:R-:W-:Y:S02]  /*0570*/  ISETP.GT.AND P4, PT, R16, -0x1, !P4 ;  /* 0xffffffff1000780c */ /* 0x000fe40006784270 */
[----:B------:R-:W-:Y:S01]  /*0580*/  PLOP3.LUT P2, PT, P0, P2, PT, 0x80, 0x8 ;  /* 0x000000000008781c */ /* 0x000fe20000745070 */
[----:B------:R-:W-:Y:S01]  /*0590*/  VIADD R20, R20, 0x7 ;  /* 0x0000000714147836 */ /* 0x000fe20000000000 */
[----:B------:R-:W-:-:S02]  /*05a0*/  ISETP.GE.AND P5, PT, R22, UR13, PT ;  /* 0x0000000d16007c0c */ /* 0x000fc4000bfa6270 */
[----:B------:R-:W-:Y:S02]  /*05b0*/  ISETP.GT.AND P3, PT, R23, -0x1, !P3 ;  /* 0xffffffff1700780c */ /* 0x000fe40005f64270 */
[----:B------:R-:W-:Y:S01]  /*05c0*/  PLOP3.LUT P4, PT, P0, P4, PT, 0x80, 0x8 ;  /* 0x000000000008781c */ /* 0x000fe20000789070 */
[----:B--2---:R-:W-:Y:S01]  /*05d0*/  @P6 FFMA R6, R25, R18, R6 ;  /* 0x0000001219066223 */ /* 0x004fe20000000006 */
[----:B------:R-:W-:Y:S02]  /*05e0*/  ISETP.GT.AND P5, PT, R22, -0x1, !P5 ;  /* 0xffffffff1600780c */ /* 0x000fe40006fa4270 */
[C---:B------:R-:W-:Y:S02]  /*05f0*/  ISETP.GE.AND P6, PT, R20.reuse, UR13, PT ;  /* 0x0000000d14007c0c */ /* 0x040fe4000bfc6270 */
[----:B------:R-:W-:Y:S01]  /*0600*/  PLOP3.LUT P3, PT, P0, P3, PT, 0x80, 0x8 ;  /* 0x000000000008781c */ /* 0x000fe20000767070 */
[----:B------:R-:W2:Y:S01]  /*0610*/  @P2 LDG.E R23, desc[UR10][R14.64+0xc] ;  /* 0x00000c0a0e172981 */ /* 0x000ea2000c1e1900 */
[----:B------:R-:W-:-:S02]  /*0620*/  ISETP.GT.AND P6, PT, R20, -0x1, !P6 ;  /* 0xffffffff1400780c */ /* 0x000fc400077c4270 */
[----:B------:R-:W-:Y:S01]  /*0630*/  PLOP3.LUT P5, PT, P0, P5, PT, 0x80, 0x8 ;  /* 0x000000000008781c */ /* 0x000fe200007ab070 */
[----:B------:R-:W2:Y:S01]  /*0640*/  @P2 LDG.E R16, desc[UR10][R12.64+0xc] ;  /* 0x00000c0a0c102981 */ /* 0x000ea2000c1e1900 */
[----:B------:R-:W-:-:S03]  /*0650*/  PLOP3.LUT P6, PT, P0, P6, PT, 0x80, 0x8 ;  /* 0x000000000008781c */ /* 0x000fc600007cd070 */
[----:B------:R-:W3:Y:S04]  /*0660*/  @P4 LDG.E R25, desc[UR10][R14.64+0x10] ;  /* 0x0000100a0e194981 */ /* 0x000ee8000c1e1900 */
[----:B------:R-:W3:Y:S01]  /*0670*/  @P4 LDG.E R18, desc[UR10][R12.64+0x10] ;  /* 0x0000100a0c124981 */ /* 0x000ee2000c1e1900 */
[----:B----4-:R-:W-:-:S03]  /*0680*/  @P1 FFMA R6, R19, R17, R6 ;  /* 0x0000001113061223 */ /* 0x010fc60000000006 */
[----:B------:R-:W4:Y:S04]  /*0690*/  @P3 LDG.E R27, desc[UR10][R14.64+0x14] ;  /* 0x0000140a0e1b3981 */ /* 0x000f28000c1e1900 */
[----:B------:R-:W4:Y:S04]  /*06a0*/  @P3 LDG.E R20, desc[UR10][R12.64+0x14] ;  /* 0x0000140a0c143981 */ /* 0x000f28000c1e1900 */
[----:B------:R-:W5:Y:S04]  /*06b0*/  @P5 LDG.E R17, desc[UR10][R14.64+0x18] ;  /* 0x0000180a0e115981 */ /* 0x000f68000c1e1900 */
[----:B------:R-:W5:Y:S04]  /*06c0*/  @P5 LDG.E R19, desc[UR10][R12.64+0x18] ;  /* 0x0000180a0c135981 */ /* 0x000f68000c1e1900 */
[----:B------:R-:W5:Y:S04]  /*06d0*/  @P6 LDG.E R29, desc[UR10][R14.64+0x1c] ;  /* 0x00001c0a0e1d6981 */ /* 0x000f68000c1e1900 */
[----:B------:R-:W5:Y:S01]  /*06e0*/  @P6 LDG.E R22, desc[UR10][R12.64+0x1c] ;  /* 0x00001c0a0c166981 */ /* 0x000f62000c1e1900 */
[----:B------:R-:W-:-:S05]  /*06f0*/  VIADD R21, R21, 0x8 ;  /* 0x0000000815157836 */ /* 0x000fca0000000000 */
[----:B------:R-:W-:Y:S01]  /*0700*/  ISETP.NE.AND P1, PT, R21, UR5, PT ;  /* 0x0000000515007c0c */ /* 0x000fe2000bf25270 */
[----:B--2---:R-:W-:-:S04]  /*0710*/  @P2 FFMA R6, R23, R16, R6 ;  /* 0x0000001017062223 */ /* 0x004fc80000000006 */
[----:B---3--:R-:W-:-:S04]  /*0720*/  @P4 FFMA R6, R25, R18, R6 ;  /* 0x0000001219064223 */ /* 0x008fc80000000006 */
[----:B----4-:R-:W-:-:S04]  /*0730*/  @P3 FFMA R6, R27, R20, R6 ;  /* 0x000000141b063223 */ /* 0x010fc80000000006 */
[----:B-----5:R-:W-:-:S04]  /*0740*/  @P5 FFMA R6, R17, R19, R6 ;  /* 0x0000001311065223 */ /* 0x020fc80000000006 */
[----:B------:R-:W-:Y:S01]  /*0750*/  @P6 FFMA R6, R29, R22, R6 ;  /* 0x000000161d066223 */ /* 0x000fe20000000006 */
[----:B------:R-:W-:Y:S06]  /*0760*/  @P1 BRA `(.L_x_26) ;  /* 0xfffffff800cc1947 */ /* 0x000fec000383ffff */
[----:B------:R-:W-:-:S07]  /*0770*/  IMAD.U32 R17, RZ, RZ, UR5 ;  /* 0x00000005ff117e24 */ /* 0x000fce000f8e00ff */
.L_x_25:
[----:B------:R-:W-:-:S09]  /*0780*/  UISETP.NE.AND UP2, UPT, UR7, URZ, UPT ;  /* 0x000000ff0700728c */ /* 0x000fd2000bf45270 */
[----:B------:R-:W-:Y:S05]  /*0790*/  BRA.U !UP2, `(.L_x_27) ;  /* 0x000000050a9c7547 */ /* 0x000fea000b800000 */
[----:B------:R-:W-:Y:S01]  /*07a0*/  UISETP.NE.AND UP2, UPT, UR8, URZ, UPT ;  /* 0x000000ff0800728c */ /* 0x000fe2000bf45270 */
[----:B------:R-:W-:Y:S10]  /*07b0*/  BRA.U !UP1, `(.L_x_28) ;  /* 0x0000000109b87547 */ /* 0x000ff4000b800000 */
[----:B------:R-:W-:Y:S01]  /*07c0*/  IMAD.IADD R16, R8, 0x1, R17 ;  /* 0x0000000108107824 */ /* 0x000fe200078e0211 */
[----:B------:R-:W0:Y:S01]  /*07d0*/  LDC.64 R4, c[0x0][0x380] ;  /* 0x0000e000ff047b82 */ /* 0x000e220000000a00 */
[----:B------:R-:W-:Y:S02]  /*07e0*/  SHF.R.S32.HI R20, RZ, 0x1f, R11 ;  /* 0x0000001fff147819 */ /* 0x000fe4000001140b */
[C---:B------:R-:W-:Y:S01]  /*07f0*/  VIADD R18, R16.reuse, 0x1 ;  /* 0x0000000110127836 */ /* 0x040fe20000000000 */
[C---:B------:R-:W-:Y:S01]  /*0800*/  ISETP.GE.AND P1, PT, R16.reuse, UR13, PT ;  /* 0x0000000d10007c0c */ /* 0x040fe2000bf26270 */
[C---:B------:R-:W-:Y:S02]  /*0810*/  VIADD R21, R16.reuse, 0x2 ;  /* 0x0000000210157836 */ /* 0x040fe40000000000 */
[C---:B------:R-:W-:Y:S01]  /*0820*/  VIADD R22, R16.reuse, 0x3 ;  /* 0x0000000310167836 */ /* 0x040fe20000000000 */
[----:B------:R-:W1:Y:S01]  /*0830*/  LDC.64 R2, c[0x0][0x380] ;  /* 0x0000e000ff027b82 */ /* 0x000e620000000a00 */
[----:B------:R-:W-:-:S02]  /*0840*/  ISETP.GT.AND P1, PT, R16, -0x1, !P1 ;  /* 0xffffffff1000780c */ /* 0x000fc40004f24270 */
[C---:B------:R-:W-:Y:S02]  /*0850*/  ISETP.GE.AND P4, PT, R18.reuse, UR13, PT ;  /* 0x0000000d12007c0c */ /* 0x040fe4000bf86270 */
[----:B------:R-:W-:Y:S02]  /*0860*/  PLOP3.LUT P1, PT, P0, P1, PT, 0x80, 0x8 ;  /* 0x000000000008781c */ /* 0x000fe40000723070 */
[----:B------:R-:W-:Y:S01]  /*0870*/  ISETP.GT.AND P4, PT, R18, -0x1, !P4 ;  /* 0xffffffff1200780c */ /* 0x000fe20006784270 */
[----:B------:R-:W2:Y:S01]  /*0880*/  LDC.64 R14, c[0x0][0x388] ;  /* 0x0000e200ff0e7b82 */ /* 0x000ea20000000a00 */
[----:B------:R-:W-:Y:S02]  /*0890*/  IADD3 R18, P5, P6, R11, R17, R8 ;  /* 0x000000110b127210 */ /* 0x000fe40007ebe008 */
[----:B------:R-:W-:Y:S02]  /*08a0*/  ISETP.GE.AND P2, PT, R21, UR13, PT ;  /* 0x0000000d15007c0c */ /* 0x000fe4000bf46270 */
[----:B------:R-:W-:-:S02]  /*08b0*/  IADD3.X R20, PT, PT, R20, RZ, R9, P5, P6 ;  /* 0x000000ff14147210 */ /* 0x000fc40002fec409 */
[C---:B------:R-:W-:Y:S01]  /*08c0*/  ISETP.GE.AND P3, PT, R22.reuse, UR13, PT ;  /* 0x0000000d16007c0c */ /* 0x040fe2000bf66270 */
[----:B------:R-:W3:Y:S01]  /*08d0*/  LDC.64 R12, c[0x0][0x388] ;  /* 0x0000e200ff0c7b82 */ /* 0x000ee20000000a00 */
[----:B------:R-:W-:Y:S01]  /*08e0*/  ISETP.GT.AND P2, PT, R21, -0x1, !P2 ;  /* 0xffffffff1500780c */ /* 0x000fe20005744270 */
[----:B------:R-:W-:Y:S01]  /*08f0*/  @P1 IMAD.IADD R19, R11, 0x1, R16 ;  /* 0x000000010b131824 */ /* 0x000fe200078e0210 */
[----:B------:R-:W-:Y:S02]  /*0900*/  IADD3 R16, P5, PT, R17, UR9, RZ ;  /* 0x0000000911107c10 */ /* 0x000fe4000ffbe0ff */
[----:B------:R-:W-:Y:S01]  /*0910*/  PLOP3.LUT P4, PT, P0, P4, PT, 0x80, 0x8 ;  /* 0x000000000008781c */ /* 0x000fe20000789070 */
[----:B0-----:R-:W-:Y:S01]  /*0920*/  @P1 IMAD.WIDE R4, R19, 0x4, R4 ;  /* 0x0000000413041825 */ /* 0x001fe200078e0204 */
[----:B------:R-:W-:Y:S02]  /*0930*/  ISETP.GT.AND P3, PT, R22, -0x1, !P3 ;  /* 0xffffffff1600780c */ /* 0x000fe40005f64270 */
[C---:B-1----:R-:W-:Y:S01]  /*0940*/  LEA R2, P6, R18.reuse, R2, 0x2 ;  /* 0x0000000212027211 */ /* 0x042fe200078c10ff */
[----:B------:R-:W-:Y:S01]  /*0950*/  @P1 VIADD R19, R17, UR9 ;  /* 0x0000000911131c36 */ /* 0x000fe20008000000 */
[----:B------:R-:W-:Y:S01]  /*0960*/  PLOP3.LUT P2, PT, P0, P2, PT, 0x80, 0x8 ;  /* 0x000000000008781c */ /* 0x000fe20000745070 */
[----:B------:R-:W4:Y:S01]  /*0970*/  @P1 LDG.E R5, desc[UR10][R4.64] ;  /* 0x0000000a04051981 */ /* 0x000f22000c1e1900 */
[----:B------:R-:W-:Y:S01]  /*0980*/  LEA.HI.X R3, R18, R3, R20, 0x2, P6 ;  /* 0x0000000312037211 */ /* 0x000fe200030f1414 */
[----:B------:R-:W-:Y:S01]  /*0990*/  IMAD.X R18, RZ, RZ, RZ, P5 ;  /* 0x000000ffff127224 */ /* 0x000fe200028e06ff */
[----:B------:R-:W-:Y:S01]  /*09a0*/  PLOP3.LUT P3, PT, P0, P3, PT, 0x80, 0x8 ;  /* 0x000000000008781c */ /* 0x000fe20000767070 */
[----:B--2---:R-:W-:-:S02]  /*09b0*/  @P1 IMAD.WIDE.U32 R14, R19, 0x4, R14 ;  /* 0x00000004130e1825 */ /* 0x004fc400078e000e */
[----:B------:R-:W2:Y:S04]  /*09c0*/  @P4 LDG.E R19, desc[UR10][R2.64+0x4] ;  /* 0x0000040a02134981 */ /* 0x000ea8000c1e1900 */
[----:B------:R-:W4:Y:S01]  /*09d0*/  @P1 LDG.E R14, desc[UR10][R14.64] ;  /* 0x0000000a0e0e1981 */ /* 0x000f22000c1e1900 */
[----:B---3--:R-:W-:-:S03]  /*09e0*/  LEA R12, P5, R16, R12, 0x2 ;  /* 0x0000000c100c7211 */ /* 0x008fc600078a10ff */
[----:B------:R-:W3:Y:S01]  /*09f0*/  @P2 LDG.E R21, desc[UR10][R2.64+0x8] ;  /* 0x0000080a02152981 */ /* 0x000ee2000c1e1900 */
[----:B------:R-:W-:-:S03]  /*0a00*/  LEA.HI.X R13, R16, R13, R18, 0x2, P5 ;  /* 0x0000000d100d7211 */ /* 0x000fc600028f1412 */
[----:B------:R-:W5:Y:S04]  /*0a10*/  @P3 LDG.E R23, desc[UR10][R2.64+0xc] ;  /* 0x00000c0a02173981 */ /* 0x000f68000c1e1900 */
[----:B------:R-:W2:Y:S04]  /*0a20*/  @P4 LDG.E R16, desc[UR10][R12.64+0x4] ;  /* 0x0000040a0c104981 */ /* 0x000ea8000c1e1900 */
[----:B------:R-:W3:Y:S04]  /*0a30*/  @P2 LDG.E R18, desc[UR10][R12.64+0x8] ;  /* 0x0000080a0c122981 */ /* 0x000ee8000c1e1900 */
[----:B------:R-:W5:Y:S01]  /*0a40*/  @P3 LDG.E R20, desc[UR10][R12.64+0xc] ;  /* 0x00000c0a0c143981 */ /* 0x000f62000c1e1900 */
[----:B------:R-:W-:-:S02]  /*0a50*/  VIADD R17, R17, 0x4 ;  /* 0x0000000411117836 */ /* 0x000fc40000000000 */
[----:B----4-:R-:W-:-:S04]  /*0a60*/  @P1 FFMA R6, R5, R14, R6 ;  /* 0x0000000e05061223 */ /* 0x010fc80000000006 */
[----:B--2---:R-:W-:-:S04]  /*0a70*/  @P4 FFMA R6, R19, R16, R6 ;  /* 0x0000001013064223 */ /* 0x004fc80000000006 */
[----:B---3--:R-:W-:-:S04]  /*0a80*/  @P2 FFMA R6, R21, R18, R6 ;  /* 0x0000001215062223 */ /* 0x008fc80000000006 */
[----:B-----5:R-:W-:-:S07]  /*0a90*/  @P3 FFMA R6, R23, R20, R6 ;  /* 0x0000001417063223 */ /* 0x020fce0000000006 */
.L_x_28:
[----:B------:R-:W-:Y:S05]  /*0aa0*/  BRA.U !UP2, `(.L_x_27) ;  /* 0x000000010ad87547 */ /* 0x000fea000b800000 */
[----:B------:R-:W0:Y:S01]  /*0ab0*/  LDCU UR6, c[0x0][0x3a0] ;  /* 0x00007400ff0677ac */ /* 0x000e220008000800 */
[----:B------:R-:W-:Y:S02]  /*0ac0*/  UISETP.NE.AND UP2, UPT, UR8, 0x1, UPT ;  /* 0x000000010800788c */ /* 0x000fe4000bf45270 */
[----:B0-----:R-:W-:-:S07]  /*0ad0*/  ULOP3.LUT UP3, URZ, UR6, 0x1, URZ, 0xc0, !UPT ;  /* 0x0000000106ff7892 */ /* 0x001fce000f86c0ff */
[----:B------:R-:W-:Y:S05]  /*0ae0*/  BRA.U !UP2, `(.L_x_29) ;  /* 0x000000010a847547 */ /* 0x000fea000b800000 */
[----:B------:R-:W-:Y:S01]  /*0af0*/  IMAD.IADD R22, R8, 0x1, R17 ;  /* 0x0000000108167824 */ /* 0x000fe200078e0211 */
[----:B------:R-:W0:Y:S03]  /*0b00*/  LDC.64 R12, c[0x0][0x380] ;  /* 0x0000e000ff0c7b82 */ /* 0x000e260000000a00 */
[C---:B------:R-:W-:Y:S01]  /*0b10*/  VIADD R2, R22.reuse, 0x1 ;  /* 0x0000000116027836 */ /* 0x040fe20000000000 */
[----:B------:R-:W-:-:S04]  /*0b20*/  ISETP.GE.AND P2, PT, R22, UR13, PT ;  /* 0x0000000d16007c0c */ /* 0x000fc8000bf46270 */
[----:B------:R-:W-:Y:S01]  /*0b30*/  ISETP.GE.AND P1, PT, R2, UR13, PT ;  /* 0x0000000d02007c0c */ /* 0x000fe2000bf26270 */
[----:B------:R-:W1:Y:S01]  /*0b40*/  LDC.64 R14, c[0x0][0x388] ;  /* 0x0000e200ff0e7b82 */ /* 0x000e620000000a00 */
[----:B------:R-:W-:Y:S02]  /*0b50*/  ISETP.GT.AND P2, PT, R22, -0x1, !P2 ;  /* 0xffffffff1600780c */ /* 0x000fe40005744270 */
[----:B------:R-:W-:Y:S02]  /*0b60*/  ISETP.GT.AND P1, PT, R2, -0x1, !P1 ;  /* 0xffffffff0200780c */ /* 0x000fe40004f24270 */
[----:B------:R-:W-:Y:S02]  /*0b70*/  PLOP3.LUT P2, PT, P0, P2, PT, 0x80, 0x8 ;  /* 0x000000000008781c */ /* 0x000fe40000745070 */
[----:B------:R-:W-:Y:S01]  /*0b80*/  PLOP3.LUT P1, PT, P0, P1, PT, 0x80, 0x8 ;  /* 0x000000000008781c */ /* 0x000fe20000723070 */
[----:B------:R-:W2:Y:S08]  /*0b90*/  LDC.64 R2, c[0x0][0x380] ;  /* 0x0000e000ff027b82 */ /* 0x000eb00000000a00 */
[----:B------:R-:W3:Y:S02]  /*0ba0*/  LDC.64 R4, c[0x0][0x388] ;  /* 0x0000e200ff047b82 */ /* 0x000ee40000000a00 */
[----:B------:R-:W-:-:S02]  /*0bb0*/  @P2 IMAD.IADD R23, R11, 0x1, R22 ;  /* 0x000000010b172824 */ /* 0x000fc400078e0216 */
[----:B------:R-:W-:Y:S01]  /*0bc0*/  @P1 SHF.R.S32.HI R19, RZ, 0x1f, R11 ;  /* 0x0000001fff131819 */ /* 0x000fe2000001140b */
[----:B------:R-:W-:Y:S01]  /*0bd0*/  @P2 VIADD R21, R17, UR9 ;  /* 0x0000000911152c36 */ /* 0x000fe20008000000 */
[----:B------:R-:W-:Y:S01]  /*0be0*/  @P1 SHF.R.S32.HI R20, RZ, 0x1f, R17 ;  /* 0x0000001fff141819 */ /* 0x000fe20000011411 */
[----:B0-----:R-:W-:Y:S01]  /*0bf0*/  @P2 IMAD.WIDE R12, R23, 0x4, R12 ;  /* 0x00000004170c2825 */ /* 0x001fe200078e020c */
[----:B------:R-:W-:Y:S02]  /*0c00*/  @P1 IADD3 R16, P3, P4, R11, R17, R8 ;  /* 0x000000110b101210 */ /* 0x000fe40007c7e008 */
[----:B------:R-:W-:Y:S01]  /*0c10*/  @P1 IADD3 R18, P5, PT, R17, UR9, RZ ;  /* 0x0000000911121c10 */ /* 0x000fe2000ffbe0ff */
[----:B-1----:R-:W-:Y:S01]  /*0c20*/  @P2 IMAD.WIDE.U32 R14, R21, 0x4, R14 ;  /* 0x00000004150e2825 */ /* 0x002fe200078e000e */
[----:B------:R-:W-:Y:S01]  /*0c30*/  @P1 IADD3.X R19, PT, PT, R19, R20, R9, P3, P4 ;  /* 0x0000001413131210 */ /* 0x000fe20001fe8409 */
[----:B------:R-:W4:Y:S02]  /*0c40*/  @P2 LDG.E R13, desc[UR10][R12.64] ;  /* 0x0000000a0c0d2981 */ /* 0x000f24000c1e1900 */
[----:B------:R-:W-:Y:S01]  /*0c50*/  @P1 IMAD.X R20, RZ, RZ, R20, P5 ;  /* 0x000000ffff141224 */ /* 0x000fe200028e0614 */
[C---:B--2---:R-:W-:Y:S01]  /*0c60*/  @P1 LEA R2, P3, R16.reuse, R2, 0x2 ;  /* 0x0000000210021211 */ /* 0x044fe200078610ff */
[----:B------:R-:W4:Y:S03]  /*0c70*/  @P2 LDG.E R15, desc[UR10][R14.64] ;  /* 0x0000000a0e0f2981 */ /* 0x000f26000c1e1900 */
[----:B------:R-:W-:-:S02]  /*0c80*/  @P1 LEA.HI.X R3, R16, R3, R19, 0x2, P3 ;  /* 0x0000000310031211 */ /* 0x000fc400018f1413 */
[----:B---3--:R-:W-:-:S04]  /*0c90*/  @P1 LEA R4, P4, R18, R4, 0x2 ;  /* 0x0000000412041211 */ /* 0x008fc800078810ff */
[----:B------:R-:W2:Y:S01]  /*0ca0*/  @P1 LDG.E R3, desc[UR10][R2.64+0x4] ;  /* 0x0000040a02031981 */ /* 0x000ea2000c1e1900 */
[----:B------:R-:W-:-:S05]  /*0cb0*/  @P1 LEA.HI.X R5, R18, R5, R20, 0x2, P4 ;  /* 0x0000000512051211 */ /* 0x000fca00020f1414 */
[----:B------:R-:W2:Y:S01]  /*0cc0*/  @P1 LDG.E R4, desc[UR10][R4.64+0x4] ;  /* 0x0000040a04041981 */ /* 0x000ea2000c1e1900 */
[----:B------:R-:W-:Y:S02]  /*0cd0*/  VIADD R17, R17, 0x2 ;  /* 0x0000000211117836 */ /* 0x000fe40000000000 */
[----:B----4-:R-:W-:-:S04]  /*0ce0*/  @P2 FFMA R6, R15, R13, R6 ;  /* 0x0000000d0f062223 */ /* 0x010fc80000000006 */
[----:B--2---:R-:W-:-:S07]  /*0cf0*/  @P1 FFMA R6, R3, R4, R6 ;  /* 0x0000000403061223 */ /* 0x004fce0000000006 */
.L_x_29:
        /* <DEDUP_REMOVED lines=8> */
[----:B------:R-:W-:Y:S02]  /*0d80*/  IMAD.IADD R11, R11, 0x1, R12 ;  /* 0x000000010b0b7824 */ /* 0x000fe400078e020c */
[----:B------:R-:W-:-:S05]  /*0d90*/  VIADD R17, R17, UR9 ;  /* 0x0000000911117c36 */ /* 0x000fca0008000000 */
[----:B------:R-:W1:Y:S01]  /*0da0*/  LDC.64 R4, c[0x0][0x388] ;  /* 0x0000e200ff047b82 */ /* 0x000e620000000a00 */
[----:B0-----:R-:W-:-:S06]  /*0db0*/  IMAD.WIDE R2, R11, 0x4, R2 ;  /* 0x000000040b027825 */ /* 0x001fcc00078e0202 */
[----:B------:R-:W2:Y:S01]  /*0dc0*/  LDG.E R3, desc[UR10][R2.64] ;  /* 0x0000000a02037981 */ /* 0x000ea2000c1e1900 */
[----:B-1----:R-:W-:-:S06]  /*0dd0*/  IMAD.WIDE.U32 R4, R17, 0x4, R4 ;  /* 0x0000000411047825 */ /* 0x002fcc00078e0004 */
[----:B------:R-:W2:Y:S02]  /*0de0*/  LDG.E R4, desc[UR10][R4.64] ;  /* 0x0000000a04047981 */ /* 0x000ea4000c1e1900 */
[----:B--2---:R-:W-:-:S07]  /*0df0*/  FFMA R6, R3, R4, R6 ;  /* 0x0000000403067223 */ /* 0x004fce0000000006 */
.L_x_30:
[----:B------:R-:W-:Y:S05]  /*0e00*/  BSYNC.RECONVERGENT B0 ;  /* 0x0000000000007941 */ /* 0x000fea0003800200 */
.L_x_27:
[----:B------:R-:W-:Y:S05]  /*0e10*/  BRA.U UP0, `(.L_x_31) ;  /* 0xfffffff100e07547 */ /* 0x000fea000b83ffff */
.L_x_24:
[----:B------:R-:W0:Y:S01]  /*0e20*/  LDC.64 R2, c[0x0][0x390] ;  /* 0x0000e400ff027b82 */ /* 0x000e220000000a00 */
[----:B------:R-:W1:Y:S02]  /*0e30*/  LDCU UR6, c[0x0][0x39c] ;  /* 0x00007380ff0677ac */ /* 0x000e640008000800 */
[----:B-1----:R-:W-:-:S04]  /*0e40*/  IMAD R7, R0, UR6, R7 ;  /* 0x0000000600077c24 */ /* 0x002fc8000f8e0207 */
[----:B0-----:R-:W-:-:S05]  /*0e50*/  IMAD.WIDE R2, R7, 0x4, R2 ;  /* 0x0000000407027825 */ /* 0x001fca00078e0202 */
[----:B------:R-:W-:Y:S01]  /*0e60*/  STG.E desc[UR10][R2.64], R6 ;  /* 0x0000000602007986 */ /* 0x000fe2000c10190a */
[----:B------:R-:W-:Y:S05]  /*0e70*/  EXIT ;  /* 0x000000000000794d */ /* 0x000fea0003800000 */
.L_x_32:
        /* <DEDUP_REMOVED lines=16> */
.L_x_35:


//--------------------- .nv.shared._Z9conv_smemPfS_S_iii --------------------------
	.section	.nv.shared._Z9conv_smemPfS_S_iii,"aw",@nobits
	.sectionflags	@""
	.align	4
.nv.shared._Z9conv_smemPfS_S_iii:
	.zero		6800


//--------------------- .nv.shared.reserved.0     --------------------------
	.section	.nv.shared.reserved.0,"aw",@nobits
	.weak		__nv_reservedSMEM_offset_0_alias
	.size		__nv_reservedSMEM_offset_0_alias, 0, 64
	.other		__nv_reservedSMEM_offset_0_alias,@"STO_CUDA_RESERVED_SHARED STV_DEFAULT"
__nv_reservedSMEM_offset_0_alias:
	.zero		0
	.zero		64


//--------------------- .nv.constant0._Z9conv_smemPfS_S_iii --------------------------
	.section	.nv.constant0._Z9conv_smemPfS_S_iii,"a",@progbits
	.sectionflags	@""
	.align	4
.nv.constant0._Z9conv_smemPfS_S_iii:
	.zero		932


//--------------------- .nv.constant0._Z16conv_cmem_kernelPfS_iii --------------------------
	.section	.nv.constant0._Z16conv_cmem_kernelPfS_iii,"a",@progbits
	.sectionflags	@""
	.align	4
.nv.constant0._Z16conv_cmem_kernelPfS_iii:
	.zero		924


//--------------------- .nv.constant0._Z10conv_naivePfS_S_iii --------------------------
	.section	.nv.constant0._Z10conv_naivePfS_S_iii,"a",@progbits
	.sectionflags	@""
	.align	4
.nv.constant0._Z10conv_naivePfS_S_iii:
	.zero		932


//--------------------- SYMBOLS --------------------------

	.type		.nv.reservedSmem.offset0,@object
	.size		.nv.reservedSmem.offset0,0x4
	.type		.nv.reservedSmem.cap,@object
	.size		.nv.reservedSmem.cap,0x4
